	.target	sm_90a

	.elftype	@"ET_EXEC"


//--------------------- .note.nv.tkinfo           --------------------------
	.section	.note.nv.tkinfo,"",@"SHT_NOTE"
	.sectionflags	@"SHF_NOTE_NV_TKINFO"
	.tkinfo
        /*0018*/ 	.word	0x00000002
        /*0030*/ 	.string	""
        /*0030*/ 	.string	"ptxas"
        /*0030*/ 	.string	"Cuda compilation tools, release 13.0, V13.0.88"
        /*0030*/ 	.string	"Build cuda_13.0.r13.0/compiler.36424714_0"
        /*0030*/ 	.string	"-arch sm_90a -m 64 "



//--------------------- .note.nv.cuinfo           --------------------------
	.section	.note.nv.cuinfo,"",@"SHT_NOTE"
	.sectionflags	@"SHF_NOTE_NV_CUINFO"
        /*0018*/ 	.short	0x0002
        /*001a*/ 	.short	0x005a
        /*001c*/ 	.short	0x0082
	.zero		2


//--------------------- .nv.info                  --------------------------
	.section	.nv.info,"",@"SHT_CUDA_INFO"
	.align	4


	//----- nvinfo : EIATTR_REGCOUNT
	.align		4
        /*0000*/ 	.byte	0x04, 0x2f
        /*0002*/ 	.short	(.L_12 - .L_11)
	.align		4
.L_11:
        /*0004*/ 	.word	index@(_ZN7cutlass13device_kernelINS_4gemm6kernel13GemmUniversalIN4cute5tupleIJiiiiEEENS1_10collective13CollectiveMmaINS1_37MainloopSm90TmaGmmaWarpSpecializedFP8ILi5ENS5_IJNS4_1CILi1EEESB_SB_EEENS1_35KernelTmaWarpSpecializedCooperativeEEENS5_IJNSA_ILi128EEENSA_ILi64EEESF_EEENS_12float_e5m2_tENS5_IJlSB_lEEESI_SJ_NS4_8TiledMMAINS4_8MMA_AtomIJNS4_4SM904GMMA30MMA_64x64x32_F32E5M2E5M2_SS_TNILNSN_7ScaleInE1ELSP_1EEEEEENS4_6LayoutINS5_IJNSA_ILi2EEESB_SB_EEENS5_IJSB_NSA_ILi0EEESV_EEEEENS5_IJNS4_10UnderscoreESY_SY_EEEEENS4_13SM90_TMA_LOADENS4_14ComposedLayoutINS4_7SwizzleILi3ELi4ELi3EEENS4_18smem_ptr_flag_bitsILi8EEENSS_INS5_IJNSA_ILi8EEESF_EEENS5_IJSF_SB_EEEEEEEvNS4_8identityES11_S1B_vS1C_EENS_8epilogue10collective6detail29Sm90TmaWarpSpecializedAdapterINS1F_15DefaultEpilogueISI_SJ_SJ_NS1E_6thread17LinearCombinationISI_Li1EffLNS1J_9ScaleType4KindE0ELNS_15FloatRoundStyleE2ESI_EENS1_15EpilogueDefaultEEEEEvvEEEEvNT_6ParamsE)
        /*0008*/ 	.word	0x000000a8


	//----- nvinfo : EIATTR_FRAME_SIZE
	.align		4
.L_12:
        /*000c*/ 	.byte	0x04, 0x11
        /*000e*/ 	.short	(.L_14 - .L_13)
	.align		4
.L_13:
        /*0010*/ 	.word	index@(_ZN7cutlass13device_kernelINS_4gemm6kernel13GemmUniversalIN4cute5tupleIJiiiiEEENS1_10collective13CollectiveMmaINS1_37MainloopSm90TmaGmmaWarpSpecializedFP8ILi5ENS5_IJNS4_1CILi1EEESB_SB_EEENS1_35KernelTmaWarpSpecializedCooperativeEEENS5_IJNSA_ILi128EEENSA_ILi64EEESF_EEENS_12float_e5m2_tENS5_IJlSB_lEEESI_SJ_NS4_8TiledMMAINS4_8MMA_AtomIJNS4_4SM904GMMA30MMA_64x64x32_F32E5M2E5M2_SS_TNILNSN_7ScaleInE1ELSP_1EEEEEENS4_6LayoutINS5_IJNSA_ILi2EEESB_SB_EEENS5_IJSB_NSA_ILi0EEESV_EEEEENS5_IJNS4_10UnderscoreESY_SY_EEEEENS4_13SM90_TMA_LOADENS4_14ComposedLayoutINS4_7SwizzleILi3ELi4ELi3EEENS4_18smem_ptr_flag_bitsILi8EEENSS_INS5_IJNSA_ILi8EEESF_EEENS5_IJSF_SB_EEEEEEEvNS4_8identityES11_S1B_vS1C_EENS_8epilogue10collective6detail29Sm90TmaWarpSpecializedAdapterINS1F_15DefaultEpilogueISI_SJ_SJ_NS1E_6thread17LinearCombinationISI_Li1EffLNS1J_9ScaleType4KindE0ELNS_15FloatRoundStyleE2ESI_EENS1_15EpilogueDefaultEEEEEvvEEEEvNT_6ParamsE)
        /*0014*/ 	.word	0x00000000


	//----- nvinfo : EIATTR_MIN_STACK_SIZE
	.align		4
.L_14:
        /*0018*/ 	.byte	0x04, 0x12
        /*001a*/ 	.short	(.L_16 - .L_15)
	.align		4
.L_15:
        /*001c*/ 	.word	index@(_ZN7cutlass13device_kernelINS_4gemm6kernel13GemmUniversalIN4cute5tupleIJiiiiEEENS1_10collective13CollectiveMmaINS1_37MainloopSm90TmaGmmaWarpSpecializedFP8ILi5ENS5_IJNS4_1CILi1EEESB_SB_EEENS1_35KernelTmaWarpSpecializedCooperativeEEENS5_IJNSA_ILi128EEENSA_ILi64EEESF_EEENS_12float_e5m2_tENS5_IJlSB_lEEESI_SJ_NS4_8TiledMMAINS4_8MMA_AtomIJNS4_4SM904GMMA30MMA_64x64x32_F32E5M2E5M2_SS_TNILNSN_7ScaleInE1ELSP_1EEEEEENS4_6LayoutINS5_IJNSA_ILi2EEESB_SB_EEENS5_IJSB_NSA_ILi0EEESV_EEEEENS5_IJNS4_10UnderscoreESY_SY_EEEEENS4_13SM90_TMA_LOADENS4_14ComposedLayoutINS4_7SwizzleILi3ELi4ELi3EEENS4_18smem_ptr_flag_bitsILi8EEENSS_INS5_IJNSA_ILi8EEESF_EEENS5_IJSF_SB_EEEEEEEvNS4_8identityES11_S1B_vS1C_EENS_8epilogue10collective6detail29Sm90TmaWarpSpecializedAdapterINS1F_15DefaultEpilogueISI_SJ_SJ_NS1E_6thread17LinearCombinationISI_Li1EffLNS1J_9ScaleType4KindE0ELNS_15FloatRoundStyleE2ESI_EENS1_15EpilogueDefaultEEEEEvvEEEEvNT_6ParamsE)
        /*0020*/ 	.word	0x00000000
.L_16:


//--------------------- .nv.compat                --------------------------
	.section	.nv.compat,"",@"SHT_CUDA_COMPAT_INFO"
	.align	4
        /*0000*/ 	.byte	0x02, 0x09, 0x01, 0x00, 0x02, 0x02, 0x04, 0x00, 0x02, 0x05, 0x05, 0x00, 0x03, 0x07, 0x01, 0x01
        /*0010*/ 	.byte	0x02, 0x03, 0x01, 0x00, 0x02, 0x06, 0x01, 0x00, 0x04, 0x0b, 0x08, 0x00, 0x00, 0x00, 0x00, 0x00
        /*0020*/ 	.byte	0x00, 0x00, 0x00, 0x00


//--------------------- .nv.info._ZN7cutlass13device_kernelINS_4gemm6kernel13GemmUniversalIN4cute5tupleIJiiiiEEENS1_10collective13CollectiveMmaINS1_37MainloopSm90TmaGmmaWarpSpecializedFP8ILi5ENS5_IJNS4_1CILi1EEESB_SB_EEENS1_35KernelTmaWarpSpecializedCooperativeEEENS5_IJNSA_ILi128EEENSA_ILi64EEESF_EEENS_12float_e5m2_tENS5_IJlSB_lEEESI_SJ_NS4_8TiledMMAINS4_8MMA_AtomIJNS4_4SM904GMMA30MMA_64x64x32_F32E5M2E5M2_SS_TNILNSN_7ScaleInE1ELSP_1EEEEEENS4_6LayoutINS5_IJNSA_ILi2EEESB_SB_EEENS5_IJSB_NSA_ILi0EEESV_EEEEENS5_IJNS4_10UnderscoreESY_SY_EEEEENS4_13SM90_TMA_LOADENS4_14ComposedLayoutINS4_7SwizzleILi3ELi4ELi3EEENS4_18smem_ptr_flag_bitsILi8EEENSS_INS5_IJNSA_ILi8EEESF_EEENS5_IJSF_SB_EEEEEEEvNS4_8identityES11_S1B_vS1C_EENS_8epilogue10collective6detail29Sm90TmaWarpSpecializedAdapterINS1F_15DefaultEpilogueISI_SJ_SJ_NS1E_6thread17LinearCombinationISI_Li1EffLNS1J_9ScaleType4KindE0ELNS_15FloatRoundStyleE2ESI_EENS1_15EpilogueDefaultEEEEEvvEEEEvNT_6ParamsE --------------------------
	.section	.nv.info._ZN7cutlass13device_kernelINS_4gemm6kernel13GemmUniversalIN4cute5tupleIJiiiiEEENS1_10collective13CollectiveMmaINS1_37MainloopSm90TmaGmmaWarpSpecializedFP8ILi5ENS5_IJNS4_1CILi1EEESB_SB_EEENS1_35KernelTmaWarpSpecializedCooperativeEEENS5_IJNSA_ILi128EEENSA_ILi64EEESF_EEENS_12float_e5m2_tENS5_IJlSB_lEEESI_SJ_NS4_8TiledMMAINS4_8MMA_AtomIJNS4_4SM904GMMA30MMA_64x64x32_F32E5M2E5M2_SS_TNILNSN_7ScaleInE1ELSP_1EEEEEENS4_6LayoutINS5_IJNSA_ILi2EEESB_SB_EEENS5_IJSB_NSA_ILi0EEESV_EEEEENS5_IJNS4_10UnderscoreESY_SY_EEEEENS4_13SM90_TMA_LOADENS4_14ComposedLayoutINS4_7SwizzleILi3ELi4ELi3EEENS4_18smem_ptr_flag_bitsILi8EEENSS_INS5_IJNSA_ILi8EEESF_EEENS5_IJSF_SB_EEEEEEEvNS4_8identityES11_S1B_vS1C_EENS_8epilogue10collective6detail29Sm90TmaWarpSpecializedAdapterINS1F_15DefaultEpilogueISI_SJ_SJ_NS1E_6thread17LinearCombinationISI_Li1EffLNS1J_9ScaleType4KindE0ELNS_15FloatRoundStyleE2ESI_EENS1_15EpilogueDefaultEEEEEvvEEEEvNT_6ParamsE,"",@"SHT_CUDA_INFO"
	.sectionflags	@""
	.align	4


	//----- nvinfo : EIATTR_CUDA_API_VERSION
	.align		4
        /*0000*/ 	.byte	0x04, 0x37
        /*0002*/ 	.short	(.L_18 - .L_17)
.L_17:
        /*0004*/ 	.word	0x00000082


	//----- nvinfo : EIATTR_KPARAM_INFO
	.align		4
.L_18:
        /*0008*/ 	.byte	0x04, 0x17
        /*000a*/ 	.short	(.L_20 - .L_19)
.L_19:
        /*000c*/ 	.word	0x00000000
        /*0010*/ 	.short	0x0000
        /*0012*/ 	.short	0x0070
        /*0014*/ 	.byte	0x00, 0xf0, 0x01, 0x10


	//----- nvinfo : EIATTR_SPARSE_MMA_MASK
	.align		4
.L_20:
        /*0018*/ 	.byte	0x03, 0x50
        /*001a*/ 	.short	0x0000


	//----- nvinfo : EIATTR_MAXREG_COUNT
	.align		4
        /*001c*/ 	.byte	0x03, 0x1b
        /*001e*/ 	.short	0x00a8


	//----- nvinfo : EIATTR_NUM_BARRIERS
	.align		4
        /*0020*/ 	.byte	0x02, 0x4c
        /*0022*/ 	.byte	0x01
	.zero		1


	//----- nvinfo : EIATTR_MERCURY_ISA_VERSION
	.align		4
        /*0024*/ 	.byte	0x03, 0x5f
        /*0026*/ 	.short	0x0101


	//----- nvinfo : EIATTR_INT_WARP_WIDE_INSTR_OFFSETS
	.align		4
        /*0028*/ 	.byte	0x04, 0x31
        /*002a*/ 	.short	(.L_22 - .L_21)


	//   ....[0]....
.L_21:
        /*002c*/ 	.word	0x000003c0


	//   ....[1]....
        /*0030*/ 	.word	0x000003d0


	//   ....[2]....
        /*0034*/ 	.word	0x000004e0


	//----- nvinfo : EIATTR_COOP_GROUP_MASK_REGIDS
	.align		4
.L_22:
        /*0038*/ 	.byte	0x04, 0x29
        /*003a*/ 	.short	(.L_24 - .L_23)


	//   ....[0]....
.L_23:
        /*003c*/ 	.word	0xffffffff


	//   ....[1]....
        /*0040*/ 	.word	0xffffffff


	//   ....[2]....
        /*0044*/ 	.word	0xffffffff


	//   ....[3]....
        /*0048*/ 	.word	0xffffffff


	//   ....[4]....
        /*004c*/ 	.word	0xffffffff


	//----- nvinfo : EIATTR_COOP_GROUP_INSTR_OFFSETS
	.align		4
.L_24:
        /*0050*/ 	.byte	0x04, 0x28
        /*0052*/ 	.short	(.L_26 - .L_25)


	//   ....[0]....
.L_25:
        /*0054*/ 	.word	0x00000060


	//   ....[1]....
        /*0058*/ 	.word	0x00000070


	//   ....[2]....
        /*005c*/ 	.word	0x00000130


	//   ....[3]....
        /*0060*/ 	.word	0x000002e0


	//   ....[4]....
        /*0064*/ 	.word	0x00001000


	//----- nvinfo : EIATTR_REG_RECONFIG
	.align		4
.L_26:
        /*0068*/ 	.byte	0x01, 0x54
	.zero		2


	//----- nvinfo : EIATTR_MBARRIER_INSTR_OFFSETS
	.align		4
        /*006c*/ 	.byte	0x04, 0x39
        /*006e*/ 	.short	(.L_28 - .L_27)


	//   ....[0]....
.L_27:
        /*0070*/ 	.word	0x00000230
        /*0074*/ 	.word	0x000000ff
        /*0078*/ 	.word	0x00000000
        /*007c*/ 	.short	0x0100
        /*007e*/ 	.byte	0x08
	.zero		1


	//   ....[1]....
        /*0080*/ 	.word	0x00000240
        /*0084*/ 	.word	0x000000ff
        /*0088*/ 	.word	0x00000028
        /*008c*/ 	.short	0x0100
        /*008e*/ 	.byte	0x08
	.zero		1


	//   ....[2]....
        /*0090*/ 	.word	0x00000250
        /*0094*/ 	.word	0x000000ff
        /*0098*/ 	.word	0x00000008
        /*009c*/ 	.short	0x0100
        /*009e*/ 	.byte	0x08
	.zero		1


	//   ....[3]....
        /*00a0*/ 	.word	0x00000260
        /*00a4*/ 	.word	0x000000ff
        /*00a8*/ 	.word	0x00000030
        /*00ac*/ 	.short	0x0100
        /*00ae*/ 	.byte	0x08
	.zero		1


	//   ....[4]....
        /*00b0*/ 	.word	0x00000270
        /*00b4*/ 	.word	0x000000ff
        /*00b8*/ 	.word	0x00000010
        /*00bc*/ 	.short	0x0100
        /*00be*/ 	.byte	0x08
	.zero		1


	//   ....[5]....
        /*00c0*/ 	.word	0x00000280
        /*00c4*/ 	.word	0x000000ff
        /*00c8*/ 	.word	0x00000038
        /*00cc*/ 	.short	0x0100
        /*00ce*/ 	.byte	0x08
	.zero		1


	//   ....[6]....
        /*00d0*/ 	.word	0x00000290
        /*00d4*/ 	.word	0x000000ff
        /*00d8*/ 	.word	0x00000018
        /*00dc*/ 	.short	0x0100
        /*00de*/ 	.byte	0x08
	.zero		1


	//   ....[7]....
        /*00e0*/ 	.word	0x000002a0
        /*00e4*/ 	.word	0x000000ff
        /*00e8*/ 	.word	0x00000040
        /*00ec*/ 	.short	0x0100
        /*00ee*/ 	.byte	0x08
	.zero		1


	//   ....[8]....
        /*00f0*/ 	.word	0x000002b0
        /*00f4*/ 	.word	0x000000ff
        /*00f8*/ 	.word	0x00000020
        /*00fc*/ 	.short	0x0100
        /*00fe*/ 	.byte	0x08
	.zero		1


	//   ....[9]....
        /*0100*/ 	.word	0x000002c0
        /*0104*/ 	.word	0x000000ff
        /*0108*/ 	.word	0x00000048
        /*010c*/ 	.short	0x0100
        /*010e*/ 	.byte	0x08
	.zero		1


	//   ....[10]....
        /*0110*/ 	.word	0x00000550
        /*0114*/ 	.word	0x000000ff
        /*0118*/ 	.word	0x00000060
        /*011c*/ 	.short	0x0100
        /*011e*/ 	.byte	0x06
	.zero		1


	//   ....[11]....
        /*0120*/ 	.word	0x000005b0
        /*0124*/ 	.word	0x000000ff
        /*0128*/ 	.word	0x00000068
        /*012c*/ 	.short	0x0100
        /*012e*/ 	.byte	0x06
	.zero		1


	//   ....[12]....
        /*0130*/ 	.word	0x00001330
        /*0134*/ 	.word	0x000000ff
        /*0138*/ 	.word	0x00000000
        /*013c*/ 	.short	0x010a
        /*013e*/ 	.byte	0x06
	.zero		1


	//   ....[13]....
        /*0140*/ 	.word	0x00001370
        /*0144*/ 	.word	0x000000ff
        /*0148*/ 	.word	0x00000000
        /*014c*/ 	.short	0x010a
        /*014e*/ 	.byte	0x06
	.zero		1


	//   ....[14]....
        /*0150*/ 	.word	0x00001a60
        /*0154*/ 	.word	0x000000ff
        /*0158*/ 	.word	0x00000000
        /*015c*/ 	.short	0x010a
        /*015e*/ 	.byte	0x0c
	.zero		1


	//   ....[15]....
        /*0160*/ 	.word	0x00001aa0
        /*0164*/ 	.word	0x000000ff
        /*0168*/ 	.word	0x00000000
        /*016c*/ 	.short	0x010a
        /*016e*/ 	.byte	0x0c
	.zero		1


	//   ....[16]....
        /*0170*/ 	.word	0x00001f90
        /*0174*/ 	.word	0x000000ff
        /*0178*/ 	.word	0x00000000
        /*017c*/ 	.short	0x0101
        /*017e*/ 	.byte	0x08
	.zero		1


	//   ....[17]....
        /*0180*/ 	.word	0x000023e0
        /*0184*/ 	.word	0x000000ff
        /*0188*/ 	.word	0x00000000
        /*018c*/ 	.short	0x0101
        /*018e*/ 	.byte	0x08
	.zero		1


	//   ....[18]....
        /*0190*/ 	.word	0x00005d80
        /*0194*/ 	.word	0x00000012
        /*0198*/ 	.word	0x00000028
        /*019c*/ 	.short	0x010a
        /*019e*/ 	.byte	0x3f
	.zero		1


	//   ....[19]....
        /*01a0*/ 	.word	0x00006110
        /*01a4*/ 	.word	0x00000007
        /*01a8*/ 	.word	0x00000068
        /*01ac*/ 	.short	0x0101
        /*01ae*/ 	.byte	0x3f
	.zero		1


	//   ....[20]....
        /*01b0*/ 	.word	0x00006850
        /*01b4*/ 	.word	0x00000005
        /*01b8*/ 	.word	0x00000000
        /*01bc*/ 	.short	0x010a
        /*01be*/ 	.byte	0x3f
	.zero		1


	//   ....[21]....
        /*01c0*/ 	.word	0x000068d0
        /*01c4*/ 	.word	0x00000007
        /*01c8*/ 	.word	0x00000000
        /*01cc*/ 	.short	0x010a
        /*01ce*/ 	.byte	0x3f
	.zero		1


	//   ....[22]....
        /*01d0*/ 	.word	0x00006960
        /*01d4*/ 	.word	0x00000008
        /*01d8*/ 	.word	0x00000000
        /*01dc*/ 	.short	0x010a
        /*01de*/ 	.byte	0x3f
	.zero		1


	//   ....[23]....
        /*01e0*/ 	.word	0x000069f0
        /*01e4*/ 	.word	0x0000000b
        /*01e8*/ 	.word	0x00000000
        /*01ec*/ 	.short	0x010a
        /*01ee*/ 	.byte	0x3f
	.zero		1


	//   ....[24]....
        /*01f0*/ 	.word	0x00006a80
        /*01f4*/ 	.word	0x00000003
        /*01f8*/ 	.word	0x00000000
        /*01fc*/ 	.short	0x010a
        /*01fe*/ 	.byte	0x3f
	.zero		1


	//   ....[25]....
        /*0200*/ 	.word	0x00006af0
        /*0204*/ 	.word	0x00000007
        /*0208*/ 	.word	0x00000000
        /*020c*/ 	.short	0x010a
        /*020e*/ 	.byte	0x3f
	.zero		1


	//   ....[26]....
        /*0210*/ 	.word	0x00006b50
        /*0214*/ 	.word	0x00000008
        /*0218*/ 	.word	0x00000000
        /*021c*/ 	.short	0x010a
        /*021e*/ 	.byte	0x3f
	.zero		1


	//   ....[27]....
        /*0220*/ 	.word	0x00006c20
        /*0224*/ 	.word	0x00000012
        /*0228*/ 	.word	0x00000028
        /*022c*/ 	.short	0x010a
        /*022e*/ 	.byte	0x3f
	.zero		1


	//   ....[28]....
        /*0230*/ 	.word	0x00006d00
        /*0234*/ 	.word	0x00000005
        /*0238*/ 	.word	0x00000000
        /*023c*/ 	.short	0x010a
        /*023e*/ 	.byte	0x3f
	.zero		1


	//   ....[29]....
        /*0240*/ 	.word	0x00006d50
        /*0244*/ 	.word	0x00000007
        /*0248*/ 	.word	0x00000000
        /*024c*/ 	.short	0x010a
        /*024e*/ 	.byte	0x3f
	.zero		1


	//   ....[30]....
        /*0250*/ 	.word	0x00006da0
        /*0254*/ 	.word	0x00000008
        /*0258*/ 	.word	0x00000000
        /*025c*/ 	.short	0x010a
        /*025e*/ 	.byte	0x3f
	.zero		1


	//   ....[31]....
        /*0260*/ 	.word	0x00006df0
        /*0264*/ 	.word	0x0000000b
        /*0268*/ 	.word	0x00000000
        /*026c*/ 	.short	0x010a
        /*026e*/ 	.byte	0x3f
	.zero		1


	//----- nvinfo : EIATTR_NUM_MBARRIERS
	.align		4
.L_28:
        /*0270*/ 	.byte	0x03, 0x38
        /*0272*/ 	.short	0x000c


	//----- nvinfo : EIATTR_EXIT_INSTR_OFFSETS
	.align		4
        /*0274*/ 	.byte	0x04, 0x1c
        /*0276*/ 	.short	(.L_30 - .L_29)


	//   ....[0]....
.L_29:
        /*0278*/ 	.word	0x00000600


	//   ....[1]....
        /*027c*/ 	.word	0x00000ed0


	//   ....[2]....
        /*0280*/ 	.word	0x000053e0


	//   ....[3]....
        /*0284*/ 	.word	0x00005a20


	//   ....[4]....
        /*0288*/ 	.word	0x00006ad0


	//----- nvinfo : EIATTR_MAX_THREADS
	.align		4
.L_30:
        /*028c*/ 	.byte	0x04, 0x05
        /*028e*/ 	.short	(.L_32 - .L_31)
.L_31:
        /*0290*/ 	.word	0x00000180
        /*0294*/ 	.word	0x00000001
        /*0298*/ 	.word	0x00000001


	//----- nvinfo : EIATTR_CRS_STACK_SIZE
	.align		4
.L_32:
        /*029c*/ 	.byte	0x04, 0x1e
        /*029e*/ 	.short	(.L_34 - .L_33)
.L_33:
        /*02a0*/ 	.word	0x00000000


	//----- nvinfo : EIATTR_CBANK_PARAM_SIZE
	.align		4
.L_34:
        /*02a4*/ 	.byte	0x03, 0x19
        /*02a6*/ 	.short	0x0470


	//----- nvinfo : EIATTR_PARAM_CBANK
	.align		4
        /*02a8*/ 	.byte	0x04, 0x0a
        /*02aa*/ 	.short	(.L_36 - .L_35)
	.align		4
.L_35:
        /*02ac*/ 	.word	index@(.nv.constant0._ZN7cutlass13device_kernelINS_4gemm6kernel13GemmUniversalIN4cute5tupleIJiiiiEEENS1_10collective13CollectiveMmaINS1_37MainloopSm90TmaGmmaWarpSpecializedFP8ILi5ENS5_IJNS4_1CILi1EEESB_SB_EEENS1_35KernelTmaWarpSpecializedCooperativeEEENS5_IJNSA_ILi128EEENSA_ILi64EEESF_EEENS_12float_e5m2_tENS5_IJlSB_lEEESI_SJ_NS4_8TiledMMAINS4_8MMA_AtomIJNS4_4SM904GMMA30MMA_64x64x32_F32E5M2E5M2_SS_TNILNSN_7ScaleInE1ELSP_1EEEEEENS4_6LayoutINS5_IJNSA_ILi2EEESB_SB_EEENS5_IJSB_NSA_ILi0EEESV_EEEEENS5_IJNS4_10UnderscoreESY_SY_EEEEENS4_13SM90_TMA_LOADENS4_14ComposedLayoutINS4_7SwizzleILi3ELi4ELi3EEENS4_18smem_ptr_flag_bitsILi8EEENSS_INS5_IJNSA_ILi8EEESF_EEENS5_IJSF_SB_EEEEEEEvNS4_8identityES11_S1B_vS1C_EENS_8epilogue10collective6detail29Sm90TmaWarpSpecializedAdapterINS1F_15DefaultEpilogueISI_SJ_SJ_NS1E_6thread17LinearCombinationISI_Li1EffLNS1J_9ScaleType4KindE0ELNS_15FloatRoundStyleE2ESI_EENS1_15EpilogueDefaultEEEEEvvEEEEvNT_6ParamsE)
        /*02b0*/ 	.short	0x0210
        /*02b2*/ 	.short	0x0470


	//----- nvinfo : EIATTR_SW_WAR
	.align		4
.L_36:
        /*02b4*/ 	.byte	0x04, 0x36
        /*02b6*/ 	.short	(.L_38 - .L_37)
.L_37:
        /*02b8*/ 	.word	0x00000008
.L_38:


//--------------------- .nv.callgraph             --------------------------
	.section	.nv.callgraph,"",@"SHT_CUDA_CALLGRAPH"
	.align	4
	.sectionentsize	8
	.align		4
        /*0000*/ 	.word	0x00000000
	.align		4
        /*0004*/ 	.word	0xffffffff
	.align		4
        /*0008*/ 	.word	0x00000000
	.align		4
        /*000c*/ 	.word	0xfffffffe
	.align		4
        /*0010*/ 	.word	0x00000000
	.align		4
        /*0014*/ 	.word	0xfffffffd
	.align		4
        /*0018*/ 	.word	0x00000000
	.align		4
        /*001c*/ 	.word	0xfffffffc


//--------------------- .nv.constant4             --------------------------
	.section	.nv.constant4,"a",@progbits
	.align	8
	.align		8
.nv.constant4:
        /*0000*/ 	.dword	_ZN39_INTERNAL_204c89f4_4_k_cu_40cf7fb1_48154cuda3std3__45__cpo5beginE
	.align		8
        /*0008*/ 	.dword	_ZN39_INTERNAL_204c89f4_4_k_cu_40cf7fb1_48154cuda3std3__45__cpo3endE
	.align		8
        /*0010*/ 	.dword	_ZN39_INTERNAL_204c89f4_4_k_cu_40cf7fb1_48154cuda3std3__45__cpo6cbeginE
	.align		8
        /*0018*/ 	.dword	_ZN39_INTERNAL_204c89f4_4_k_cu_40cf7fb1_48154cuda3std3__45__cpo4cendE
	.align		8
        /*0020*/ 	.dword	_ZN39_INTERNAL_204c89f4_4_k_cu_40cf7fb1_48154cuda3std3__441_GLOBAL__N__204c89f4_4_k_cu_40cf7fb1_48156ignoreE
	.align		8
        /*0028*/ 	.dword	_ZN39_INTERNAL_204c89f4_4_k_cu_40cf7fb1_48154cuda3std3__419piecewise_constructE
	.align		8
        /*0030*/ 	.dword	_ZN39_INTERNAL_204c89f4_4_k_cu_40cf7fb1_48154cuda3std3__48in_placeE
	.align		8
        /*0038*/ 	.dword	_ZN39_INTERNAL_204c89f4_4_k_cu_40cf7fb1_48154cuda3std6ranges3__45__cpo4swapE
	.align		8
        /*0040*/ 	.dword	_ZN39_INTERNAL_204c89f4_4_k_cu_40cf7fb1_48154cuda3std6ranges3__45__cpo9iter_moveE
	.align		8
        /*0048*/ 	.dword	_ZN39_INTERNAL_204c89f4_4_k_cu_40cf7fb1_48154cute7productE
	.align		8
        /*0050*/ 	.dword	_ZN39_INTERNAL_204c89f4_4_k_cu_40cf7fb1_48154cute1_E


//--------------------- .text._ZN7cutlass13device_kernelINS_4gemm6kernel13GemmUniversalIN4cute5tupleIJiiiiEEENS1_10collective13CollectiveMmaINS1_37MainloopSm90TmaGmmaWarpSpecializedFP8ILi5ENS5_IJNS4_1CILi1EEESB_SB_EEENS1_35KernelTmaWarpSpecializedCooperativeEEENS5_IJNSA_ILi128EEENSA_ILi64EEESF_EEENS_12float_e5m2_tENS5_IJlSB_lEEESI_SJ_NS4_8TiledMMAINS4_8MMA_AtomIJNS4_4SM904GMMA30MMA_64x64x32_F32E5M2E5M2_SS_TNILNSN_7ScaleInE1ELSP_1EEEEEENS4_6LayoutINS5_IJNSA_ILi2EEESB_SB_EEENS5_IJSB_NSA_ILi0EEESV_EEEEENS5_IJNS4_10UnderscoreESY_SY_EEEEENS4_13SM90_TMA_LOADENS4_14ComposedLayoutINS4_7SwizzleILi3ELi4ELi3EEENS4_18smem_ptr_flag_bitsILi8EEENSS_INS5_IJNSA_ILi8EEESF_EEENS5_IJSF_SB_EEEEEEEvNS4_8identityES11_S1B_vS1C_EENS_8epilogue10collective6detail29Sm90TmaWarpSpecializedAdapterINS1F_15DefaultEpilogueISI_SJ_SJ_NS1E_6thread17LinearCombinationISI_Li1EffLNS1J_9ScaleType4KindE0ELNS_15FloatRoundStyleE2ESI_EENS1_15EpilogueDefaultEEEEEvvEEEEvNT_6ParamsE --------------------------
	.section	.text._ZN7cutlass13device_kernelINS_4gemm6kernel13GemmUniversalIN4cute5tupleIJiiiiEEENS1_10collective13CollectiveMmaINS1_37MainloopSm90TmaGmmaWarpSpecializedFP8ILi5ENS5_IJNS4_1CILi1EEESB_SB_EEENS1_35KernelTmaWarpSpecializedCooperativeEEENS5_IJNSA_ILi128EEENSA_ILi64EEESF_EEENS_12float_e5m2_tENS5_IJlSB_lEEESI_SJ_NS4_8TiledMMAINS4_8MMA_AtomIJNS4_4SM904GMMA30MMA_64x64x32_F32E5M2E5M2_SS_TNILNSN_7ScaleInE1ELSP_1EEEEEENS4_6LayoutINS5_IJNSA_ILi2EEESB_SB_EEENS5_IJSB_NSA_ILi0EEESV_EEEEENS5_IJNS4_10UnderscoreESY_SY_EEEEENS4_13SM90_TMA_LOADENS4_14ComposedLayoutINS4_7SwizzleILi3ELi4ELi3EEENS4_18smem_ptr_flag_bitsILi8EEENSS_INS5_IJNSA_ILi8EEESF_EEENS5_IJSF_SB_EEEEEEEvNS4_8identityES11_S1B_vS1C_EENS_8epilogue10collective6detail29Sm90TmaWarpSpecializedAdapterINS1F_15DefaultEpilogueISI_SJ_SJ_NS1E_6thread17LinearCombinationISI_Li1EffLNS1J_9ScaleType4KindE0ELNS_15FloatRoundStyleE2ESI_EENS1_15EpilogueDefaultEEEEEvvEEEEvNT_6ParamsE,"ax",@progbits
	.align	128
.text._ZN7cutlass13device_kernelINS_4gemm6kernel13GemmUniversalIN4cute5tupleIJiiiiEEENS1_10collective13CollectiveMmaINS1_37MainloopSm90TmaGmmaWarpSpecializedFP8ILi5ENS5_IJNS4_1CILi1EEESB_SB_EEENS1_35KernelTmaWarpSpecializedCooperativeEEENS5_IJNSA_ILi128EEENSA_ILi64EEESF_EEENS_12float_e5m2_tENS5_IJlSB_lEEESI_SJ_NS4_8TiledMMAINS4_8MMA_AtomIJNS4_4SM904GMMA30MMA_64x64x32_F32E5M2E5M2_SS_TNILNSN_7ScaleInE1ELSP_1EEEEEENS4_6LayoutINS5_IJNSA_ILi2EEESB_SB_EEENS5_IJSB_NSA_ILi0EEESV_EEEEENS5_IJNS4_10UnderscoreESY_SY_EEEEENS4_13SM90_TMA_LOADENS4_14ComposedLayoutINS4_7SwizzleILi3ELi4ELi3EEENS4_18smem_ptr_flag_bitsILi8EEENSS_INS5_IJNSA_ILi8EEESF_EEENS5_IJSF_SB_EEEEEEEvNS4_8identityES11_S1B_vS1C_EENS_8epilogue10collective6detail29Sm90TmaWarpSpecializedAdapterINS1F_15DefaultEpilogueISI_SJ_SJ_NS1E_6thread17LinearCombinationISI_Li1EffLNS1J_9ScaleType4KindE0ELNS_15FloatRoundStyleE2ESI_EENS1_15EpilogueDefaultEEEEEvvEEEEvNT_6ParamsE:
        .type           _ZN7cutlass13device_kernelINS_4gemm6kernel13GemmUniversalIN4cute5tupleIJiiiiEEENS1_10collective13CollectiveMmaINS1_37MainloopSm90TmaGmmaWarpSpecializedFP8ILi5ENS5_IJNS4_1CILi1EEESB_SB_EEENS1_35KernelTmaWarpSpecializedCooperativeEEENS5_IJNSA_ILi128EEENSA_ILi64EEESF_EEENS_12float_e5m2_tENS5_IJlSB_lEEESI_SJ_NS4_8TiledMMAINS4_8MMA_AtomIJNS4_4SM904GMMA30MMA_64x64x32_F32E5M2E5M2_SS_TNILNSN_7ScaleInE1ELSP_1EEEEEENS4_6LayoutINS5_IJNSA_ILi2EEESB_SB_EEENS5_IJSB_NSA_ILi0EEESV_EEEEENS5_IJNS4_10UnderscoreESY_SY_EEEEENS4_13SM90_TMA_LOADENS4_14ComposedLayoutINS4_7SwizzleILi3ELi4ELi3EEENS4_18smem_ptr_flag_bitsILi8EEENSS_INS5_IJNSA_ILi8EEESF_EEENS5_IJSF_SB_EEEEEEEvNS4_8identityES11_S1B_vS1C_EENS_8epilogue10collective6detail29Sm90TmaWarpSpecializedAdapterINS1F_15DefaultEpilogueISI_SJ_SJ_NS1E_6thread17LinearCombinationISI_Li1EffLNS1J_9ScaleType4KindE0ELNS_15FloatRoundStyleE2ESI_EENS1_15EpilogueDefaultEEEEEvvEEEEvNT_6ParamsE,@function
        .size           _ZN7cutlass13device_kernelINS_4gemm6kernel13GemmUniversalIN4cute5tupleIJiiiiEEENS1_10collective13CollectiveMmaINS1_37MainloopSm90TmaGmmaWarpSpecializedFP8ILi5ENS5_IJNS4_1CILi1EEESB_SB_EEENS1_35KernelTmaWarpSpecializedCooperativeEEENS5_IJNSA_ILi128EEENSA_ILi64EEESF_EEENS_12float_e5m2_tENS5_IJlSB_lEEESI_SJ_NS4_8TiledMMAINS4_8MMA_AtomIJNS4_4SM904GMMA30MMA_64x64x32_F32E5M2E5M2_SS_TNILNSN_7ScaleInE1ELSP_1EEEEEENS4_6LayoutINS5_IJNSA_ILi2EEESB_SB_EEENS5_IJSB_NSA_ILi0EEESV_EEEEENS5_IJNS4_10UnderscoreESY_SY_EEEEENS4_13SM90_TMA_LOADENS4_14ComposedLayoutINS4_7SwizzleILi3ELi4ELi3EEENS4_18smem_ptr_flag_bitsILi8EEENSS_INS5_IJNSA_ILi8EEESF_EEENS5_IJSF_SB_EEEEEEEvNS4_8identityES11_S1B_vS1C_EENS_8epilogue10collective6detail29Sm90TmaWarpSpecializedAdapterINS1F_15DefaultEpilogueISI_SJ_SJ_NS1E_6thread17LinearCombinationISI_Li1EffLNS1J_9ScaleType4KindE0ELNS_15FloatRoundStyleE2ESI_EENS1_15EpilogueDefaultEEEEEvvEEEEvNT_6ParamsE,(.L_x_139 - _ZN7cutlass13device_kernelINS_4gemm6kernel13GemmUniversalIN4cute5tupleIJiiiiEEENS1_10collective13CollectiveMmaINS1_37MainloopSm90TmaGmmaWarpSpecializedFP8ILi5ENS5_IJNS4_1CILi1EEESB_SB_EEENS1_35KernelTmaWarpSpecializedCooperativeEEENS5_IJNSA_ILi128EEENSA_ILi64EEESF_EEENS_12float_e5m2_tENS5_IJlSB_lEEESI_SJ_NS4_8TiledMMAINS4_8MMA_AtomIJNS4_4SM904GMMA30MMA_64x64x32_F32E5M2E5M2_SS_TNILNSN_7ScaleInE1ELSP_1EEEEEENS4_6LayoutINS5_IJNSA_ILi2EEESB_SB_EEENS5_IJSB_NSA_ILi0EEESV_EEEEENS5_IJNS4_10UnderscoreESY_SY_EEEEENS4_13SM90_TMA_LOADENS4_14ComposedLayoutINS4_7SwizzleILi3ELi4ELi3EEENS4_18smem_ptr_flag_bitsILi8EEENSS_INS5_IJNSA_ILi8EEESF_EEENS5_IJSF_SB_EEEEEEEvNS4_8identityES11_S1B_vS1C_EENS_8epilogue10collective6detail29Sm90TmaWarpSpecializedAdapterINS1F_15DefaultEpilogueISI_SJ_SJ_NS1E_6thread17LinearCombinationISI_Li1EffLNS1J_9ScaleType4KindE0ELNS_15FloatRoundStyleE2ESI_EENS1_15EpilogueDefaultEEEEEvvEEEEvNT_6ParamsE)
        .other          _ZN7cutlass13device_kernelINS_4gemm6kernel13GemmUniversalIN4cute5tupleIJiiiiEEENS1_10collective13CollectiveMmaINS1_37MainloopSm90TmaGmmaWarpSpecializedFP8ILi5ENS5_IJNS4_1CILi1EEESB_SB_EEENS1_35KernelTmaWarpSpecializedCooperativeEEENS5_IJNSA_ILi128EEENSA_ILi64EEESF_EEENS_12float_e5m2_tENS5_IJlSB_lEEESI_SJ_NS4_8TiledMMAINS4_8MMA_AtomIJNS4_4SM904GMMA30MMA_64x64x32_F32E5M2E5M2_SS_TNILNSN_7ScaleInE1ELSP_1EEEEEENS4_6LayoutINS5_IJNSA_ILi2EEESB_SB_EEENS5_IJSB_NSA_ILi0EEESV_EEEEENS5_IJNS4_10UnderscoreESY_SY_EEEEENS4_13SM90_TMA_LOADENS4_14ComposedLayoutINS4_7SwizzleILi3ELi4ELi3EEENS4_18smem_ptr_flag_bitsILi8EEENSS_INS5_IJNSA_ILi8EEESF_EEENS5_IJSF_SB_EEEEEEEvNS4_8identityES11_S1B_vS1C_EENS_8epilogue10collective6detail29Sm90TmaWarpSpecializedAdapterINS1F_15DefaultEpilogueISI_SJ_SJ_NS1E_6thread17LinearCombinationISI_Li1EffLNS1J_9ScaleType4KindE0ELNS_15FloatRoundStyleE2ESI_EENS1_15EpilogueDefaultEEEEEvvEEEEvNT_6ParamsE,@"STO_CUDA_ENTRY STV_DEFAULT"
_ZN7cutlass13device_kernelINS_4gemm6kernel13GemmUniversalIN4cute5tupleIJiiiiEEENS1_10collective13CollectiveMmaINS1_37MainloopSm90TmaGmmaWarpSpecializedFP8ILi5ENS5_IJNS4_1CILi1EEESB_SB_EEENS1_35KernelTmaWarpSpecializedCooperativeEEENS5_IJNSA_ILi128EEENSA_ILi64EEESF_EEENS_12float_e5m2_tENS5_IJlSB_lEEESI_SJ_NS4_8TiledMMAINS4_8MMA_AtomIJNS4_4SM904GMMA30MMA_64x64x32_F32E5M2E5M2_SS_TNILNSN_7ScaleInE1ELSP_1EEEEEENS4_6LayoutINS5_IJNSA_ILi2EEESB_SB_EEENS5_IJSB_NSA_ILi0EEESV_EEEEENS5_IJNS4_10UnderscoreESY_SY_EEEEENS4_13SM90_TMA_LOADENS4_14ComposedLayoutINS4_7SwizzleILi3ELi4ELi3EEENS4_18smem_ptr_flag_bitsILi8EEENSS_INS5_IJNSA_ILi8EEESF_EEENS5_IJSF_SB_EEEEEEEvNS4_8identityES11_S1B_vS1C_EENS_8epilogue10collective6detail29Sm90TmaWarpSpecializedAdapterINS1F_15DefaultEpilogueISI_SJ_SJ_NS1E_6thread17LinearCombinationISI_Li1EffLNS1J_9ScaleType4KindE0ELNS_15FloatRoundStyleE2ESI_EENS1_15EpilogueDefaultEEEEEvvEEEEvNT_6ParamsE:
[----:B------:R-:W-:Y:S01]  /*0000*/  LDC R1, c[0x0][0x28] ;  /* 0x00000a00ff017b82 */ /* 0x000fe20000000800 */
[----:B------:R-:W0:Y:S01]  /*0010*/  S2R R2, SR_TID.X ;  /* 0x0000000000027919 */ /* 0x000e220000002100 */
[----:B------:R-:W-:Y:S01]  /*0020*/  ELECT P0, URZ, PT ;  /* 0x00000000003f782f */ /* 0x000fe20003800000 */
[----:B------:R-:W-:Y:S01]  /*0030*/  BSSY B0, `(.L_x_0) ;  /* 0x000000f000007945 */ /* 0x000fe20003800000 */
[--C-:B0-----:R-:W-:Y:S02]  /*0040*/  SHF.R.U32.HI R0, RZ, 0x5, R2.reuse ;  /* 0x00000005ff007819 */ /* 0x101fe40000011602 */
[----:B------:R-:W-:-:S03]  /*0050*/  SHF.R.U32.HI R4, RZ, 0x7, R2 ;  /* 0x00000007ff047819 */ /* 0x000fc60000011602 */
[----:B------:R-:W0:Y:S04]  /*0060*/  SHFL.IDX PT, R3, R0, RZ, 0x1f ;  /* 0x00001fff00037589 */ /* 0x000e2800000e0000 */
[----:B------:R1:W2:Y:S01]  /*0070*/  SHFL.IDX PT, R7, R4, RZ, 0x1f ;  /* 0x00001fff04077589 */ /* 0x0002a200000e0000 */
[----:B0-----:R-:W-:-:S13]  /*0080*/  ISETP.NE.OR P0, PT, R3, RZ, !P0 ;  /* 0x000000ff0300720c */ /* 0x001fda0004705670 */
[----:B-12---:R-:W-:Y:S05]  /*0090*/  @P0 BRA `(.L_x_1) ;  /* 0x0000000000200947 */ /* 0x006fea0003800000 */
[----:B------:R-:W-:Y:S02]  /*00a0*/  ULDC.64 UR4, c[0x0][0x198] ;  /* 0x0000660000047ab9 */ /* 0x000fe40000000a00 */
[----:B------:R-:W-:Y:S02]  /*00b0*/  UIADD3 UR6, UP0, UR4, 0xf0, URZ ;  /* 0x000000f004067890 */ /* 0x000fe4000ff1e03f */
[----:B------:R-:W-:Y:S02]  /*00c0*/  UIADD3 UR4, UP1, UR4, 0x1f0, URZ ;  /* 0x000001f004047890 */ /* 0x000fe4000ff3e03f */
[----:B------:R-:W-:Y:S02]  /*00d0*/  UIADD3.X UR7, URZ, UR5, URZ, UP0, !UPT ;  /* 0x000000053f077290 */ /* 0x000fe400087fe43f */
[----:B------:R-:W-:-:S07]  /*00e0*/  UIADD3.X UR5, URZ, UR5, URZ, UP1, !UPT ;  /* 0x000000053f057290 */ /* 0x000fce0008ffe43f */
[----:B------:R0:W-:Y:S02]  /*00f0*/  UTMACCTL.PF [UR6] ;  /* 0x00000000060079b9 */ /* 0x0001e40008040000 */
[----:B------:R0:W-:Y:S02]  /*0100*/  UTMACCTL.PF [UR4] ;  /* 0x00000000040079b9 */ /* 0x0001e40008040000 */
[----:B0-----:R-:W-:Y:S01]  /*0110*/  NOP ;  /* 0x0000000000007918 */ /* 0x001fe20000000000 */
.L_x_1:
[----:B------:R-:W-:Y:S05]  /*0120*/  BSYNC B0 ;  /* 0x0000000000007941 */ /* 0x000fea0003800000 */
.L_x_0:
[----:B------:R-:W0:Y:S02]  /*0130*/  SHFL.IDX PT, R4, R0, RZ, 0x1f ;  /* 0x00001fff00047589 */ /* 0x000e2400000e0000 */
[----:B0-----:R-:W-:-:S13]  /*0140*/  ISETP.NE.AND P0, PT, R4, RZ, PT ;  /* 0x000000ff0400720c */ /* 0x001fda0003f05270 */
[----:B------:R-:W-:Y:S05]  /*0150*/  @P0 BRA `(.L_x_2) ;  /* 0x0000000000600947 */ /* 0x000fea0003800000 */
[----:B------:R-:W0:Y:S01]  /*0160*/  S2UR UR8, SR_CgaCtaId ;  /* 0x00000000000879c3 */ /* 0x000e220000008800 */
[----:B------:R-:W-:Y:S01]  /*0170*/  UMOV UR4, 0x400 ;  /* 0x0000040000047882 */ /* 0x000fe20000000000 */
[----:B------:R-:W-:Y:S01]  /*0180*/  UMOV UR5, 0x1 ;  /* 0x0000000100057882 */ /* 0x000fe20000000000 */
[----:B------:R-:W-:Y:S01]  /*0190*/  UMOV UR6, 0x100 ;  /* 0x0000010000067882 */ /* 0x000fe20000000000 */
[----:B------:R-:W-:Y:S01]  /*01a0*/  ELECT P0, URZ, PT ;  /* 0x00000000003f782f */ /* 0x000fe20003800000 */
[----:B------:R-:W-:-:S04]  /*01b0*/  UIADD3 UR6, -UR6, 0x100000, URZ ;  /* 0x0010000006067890 */ /* 0x000fc8000fffe13f */
[----:B------:R-:W-:Y:S02]  /*01c0*/  USHF.L.U32 UR7, UR6, 0xb, URZ ;  /* 0x0000000b06077899 */ /* 0x000fe4000800063f */
[----:B------:R-:W-:Y:S02]  /*01d0*/  USHF.L.U32 UR6, UR6, 0x1, URZ ;  /* 0x0000000106067899 */ /* 0x000fe4000800063f */
[----:B0-----:R-:W-:Y:S02]  /*01e0*/  ULEA UR8, UR8, UR4, 0x18 ;  /* 0x0000000408087291 */ /* 0x001fe4000f8ec03f */
[----:B------:R-:W-:-:S04]  /*01f0*/  UIADD3 UR4, -UR5, 0x100000, URZ ;  /* 0x0010000005047890 */ /* 0x000fc8000fffe13f */
[----:B------:R-:W-:Y:S02]  /*0200*/  USHF.L.U32 UR5, UR4, 0xb, URZ ;  /* 0x0000000b04057899 */ /* 0x000fe4000800063f */
[----:B------:R-:W-:Y:S01]  /*0210*/  USHF.L.U32 UR4, UR4, 0x1, URZ ;  /* 0x0000000104047899 */ /* 0x000fe2000800063f */
[----:B------:R-:W0:Y:S11]  /*0220*/  FENCE.VIEW.ASYNC.S ;  /* 0x00000000000073c6 */ /* 0x000e360000000000 */
[----:B0-----:R0:W1:Y:S01]  /*0230*/  SYNCS.EXCH.64 URZ, [UR8], UR4 ;  /* 0x00000004083f75b2 */ /* 0x0010620008000100 */
[----:B------:R0:W2:Y:S01]  /*0240*/  SYNCS.EXCH.64 URZ, [UR8+0x28], UR6 ;  /* 0x00002806083f75b2 */ /* 0x0000a20008000100 */
[----:B------:R0:W3:Y:S01]  /*0250*/  SYNCS.EXCH.64 URZ, [UR8+0x8], UR4 ;  /* 0x00000804083f75b2 */ /* 0x0000e20008000100 */
[----:B------:R0:W4:Y:S01]  /*0260*/  SYNCS.EXCH.64 URZ, [UR8+0x30], UR6 ;  /* 0x00003006083f75b2 */ /* 0x0001220008000100 */
[----:B------:R0:W0:Y:S01]  /*0270*/  SYNCS.EXCH.64 URZ, [UR8+0x10], UR4 ;  /* 0x00001004083f75b2 */ /* 0x0000220008000100 */
[----:B------:R0:W0:Y:S01]  /*0280*/  SYNCS.EXCH.64 URZ, [UR8+0x38], UR6 ;  /* 0x00003806083f75b2 */ /* 0x0000220008000100 */
[----:B------:R0:W0:Y:S01]  /*0290*/  SYNCS.EXCH.64 URZ, [UR8+0x18], UR4 ;  /* 0x00001804083f75b2 */ /* 0x0000220008000100 */
[----:B------:R0:W0:Y:S01]  /*02a0*/  SYNCS.EXCH.64 URZ, [UR8+0x40], UR6 ;  /* 0x00004006083f75b2 */ /* 0x0000220008000100 */
[----:B------:R0:W0:Y:S01]  /*02b0*/  SYNCS.EXCH.64 URZ, [UR8+0x20], UR4 ;  /* 0x00002004083f75b2 */ /* 0x0000220008000100 */
[----:B------:R0:W0:Y:S01]  /*02c0*/  SYNCS.EXCH.64 URZ, [UR8+0x48], UR6 ;  /* 0x00004806083f75b2 */ /* 0x0000220008000100 */
[----:B------:R-:W-:Y:S01]  /*02d0*/  NOP ;  /* 0x0000000000007918 */ /* 0x000fe20000000000 */
.L_x_2:
[----:B------:R-:W5:Y:S01]  /*02e0*/  SHFL.IDX PT, R0, R0, RZ, 0x1f ;  /* 0x00001fff00007589 */ /* 0x000f6200000e0000 */
[----:B------:R-:W1:Y:S01]  /*02f0*/  LDC R4, c[0x0][0x65c] ;  /* 0x00019700ff047b82 */ /* 0x000e620000000800 */
[----:B------:R-:W-:Y:S02]  /*0300*/  ELECT P0, URZ, PT ;  /* 0x00000000003f782f */ /* 0x000fe40003800000 */
[----:B------:R-:W-:Y:S01]  /*0310*/  ISETP.NE.AND P2, PT, R7, RZ, PT ;  /* 0x000000ff0700720c */ /* 0x000fe20003f45270 */
[----:B------:R-:W2:Y:S01]  /*0320*/  S2R R8, SR_CTAID.Y ;  /* 0x0000000000087919 */ /* 0x000ea20000002600 */
[----:B0-----:R-:W-:Y:S01]  /*0330*/  UMOV UR4, 0x20 ;  /* 0x0000002000047882 */ /* 0x001fe20000000000 */
[----:B------:R-:W-:Y:S01]  /*0340*/  NOP ;  /* 0x0000000000007918 */ /* 0x000fe20000000000 */
[----:B------:R-:W-:Y:S01]  /*0350*/  NOP ;  /* 0x0000000000007918 */ /* 0x000fe20000000000 */
[----:B------:R-:W0:Y:S01]  /*0360*/  S2R R6, SR_CTAID.X ;  /* 0x0000000000067919 */ /* 0x000e220000002500 */
[----:B-----5:R-:W-:-:S02]  /*0370*/  ISETP.NE.OR P0, PT, R0, RZ, !P0 ;  /* 0x000000ff0000720c */ /* 0x020fc40004705670 */
[----:B-1----:R-:W-:Y:S02]  /*0380*/  ISETP.NE.AND P4, PT, R4, 0x1, PT ;  /* 0x000000010400780c */ /* 0x002fe40003f85270 */
[----:B------:R-:W-:-:S04]  /*0390*/  SHF.R.S32.HI R4, RZ, 0x1f, R3 ;  /* 0x0000001fff047819 */ /* 0x000fc80000011403 */
[----:B------:R-:W-:-:S04]  /*03a0*/  LEA.HI R4, R4, R3, RZ, 0x2 ;  /* 0x0000000304047211 */ /* 0x000fc800078f10ff */
[----:B------:R-:W-:Y:S01]  /*03b0*/  LOP3.LUT R4, R4, 0xfffffffc, RZ, 0xc0, !PT ;  /* 0xfffffffc04047812 */ /* 0x000fe200078ec0ff */
[----:B------:R-:W-:Y:S01]  /*03c0*/  VOTEU.ALL UP0, P0 ;  /* 0x00000000003f7886 */ /* 0x000fe20000000000 */
[----:B------:R-:W-:Y:S01]  /*03d0*/  VOTEU.ALL UP1, P0 ;  /* 0x00000000003f7886 */ /* 0x000fe20000020000 */
[----:B------:R-:W0:Y:S01]  /*03e0*/  @P4 LDC R9, c[0x0][0x10] ;  /* 0x00000400ff094b82 */ /* 0x000e220000000800 */
[----:B------:R-:W-:Y:S02]  /*03f0*/  @P4 IMAD.MOV.U32 R5, RZ, RZ, RZ ;  /* 0x000000ffff054224 */ /* 0x000fe400078e00ff */
[----:B------:R-:W-:Y:S01]  /*0400*/  IMAD.IADD R3, R3, 0x1, -R4 ;  /* 0x0000000103037824 */ /* 0x000fe200078e0a04 */
[----:B------:R-:W-:Y:S01]  /*0410*/  @!UP0 UMOV UR6, 0x400 ;  /* 0x0000040000068882 */ /* 0x000fe20000000000 */
[----:B------:R-:W-:-:S04]  /*0420*/  @!UP0 UIADD3 UR4, -UR4, 0x100000, URZ ;  /* 0x0010000004048890 */ /* 0x000fc8000fffe13f */
[----:B------:R-:W-:Y:S02]  /*0430*/  @!UP0 USHF.L.U32 UR5, UR4, 0xb, URZ ;  /* 0x0000000b04058899 */ /* 0x000fe4000800063f */
[----:B------:R-:W-:Y:S01]  /*0440*/  @!UP0 USHF.L.U32 UR4, UR4, 0x1, URZ ;  /* 0x0000000104048899 */ /* 0x000fe2000800063f */
[----:B--2---:R-:W-:Y:S01]  /*0450*/  @P4 IMAD.MOV.U32 R4, RZ, RZ, R8 ;  /* 0x000000ffff044224 */ /* 0x004fe200078e0008 */
[----:B------:R-:W1:Y:S01]  /*0460*/  @!UP0 S2UR UR7, SR_CgaCtaId ;  /* 0x00000000000789c3 */ /* 0x000e620000008800 */
[----:B------:R-:W-:-:S07]  /*0470*/  @P4 IMAD.MOV.U32 R13, RZ, RZ, RZ ;  /* 0x000000ffff0d4224 */ /* 0x000fce00078e00ff */
[----:B------:R-:W2:Y:S01]  /*0480*/  @!P4 LDC R11, c[0x0][0xc] ;  /* 0x00000300ff0bcb82 */ /* 0x000ea20000000800 */
[----:B0-----:R-:W-:-:S04]  /*0490*/  @P4 IMAD.WIDE.U32 R4, R6, R9, R4 ;  /* 0x0000000906044225 */ /* 0x001fc800078e0004 */
[----:B------:R-:W-:Y:S02]  /*04a0*/  VIADD R9, R7, 0xffffffff ;  /* 0xffffffff07097836 */ /* 0x000fe40000000000 */
[----:B------:R-:W-:Y:S01]  /*04b0*/  @P4 IMAD.MOV.U32 R0, RZ, RZ, R4 ;  /* 0x000000ffff004224 */ /* 0x000fe200078e0004 */
[----:B-1----:R-:W-:Y:S02]  /*04c0*/  @!UP0 ULEA UR6, UR7, UR6, 0x18 ;  /* 0x0000000607068291 */ /* 0x002fe4000f8ec03f */
[----:B------:R-:W-:Y:S01]  /*04d0*/  ISETP.GE.U32.AND P1, PT, R9, 0x2, PT ;  /* 0x000000020900780c */ /* 0x000fe20003f26070 */
[----:B------:R-:W-:Y:S01]  /*04e0*/  VOTEU.ALL UP0, P0 ;  /* 0x00000000003f7886 */ /* 0x000fe20000000000 */
[----:B------:R-:W-:Y:S01]  /*04f0*/  ISETP.NE.AND P0, PT, R3, 0x3, PT ;  /* 0x000000030300780c */ /* 0x000fe20003f05270 */
[----:B------:R-:W-:-:S03]  /*0500*/  @P4 IMAD.IADD R5, R5, 0x1, R13 ;  /* 0x0000000105054824 */ /* 0x000fc600078e020d */
[----:B------:R-:W-:-:S04]  /*0510*/  ISETP.EQ.OR P0, PT, R3, RZ, !P0 ;  /* 0x000000ff0300720c */ /* 0x000fc80004702670 */
[----:B------:R-:W-:Y:S01]  /*0520*/  ISETP.EQ.AND P0, PT, R7, RZ, P0 ;  /* 0x000000ff0700720c */ /* 0x000fe20000702270 */
[----:B------:R-:W-:Y:S01]  /*0530*/  IMAD.MOV.U32 R7, RZ, RZ, RZ ;  /* 0x000000ffff077224 */ /* 0x000fe200078e00ff */
[----:B------:R-:W0:Y:S02]  /*0540*/  FENCE.VIEW.ASYNC.S ;  /* 0x00000000000073c6 */ /* 0x000e240000000000 */
[----:B0-----:R0:W3:Y:S01]  /*0550*/  @!UP0 SYNCS.EXCH.64 URZ, [UR6+0x60], UR4 ;  /* 0x00006004063f85b2 */ /* 0x0010e20008000100 */
[----:B------:R-:W-:Y:S01]  /*0560*/  SEL R4, RZ, 0x1, !P0 ;  /* 0x00000001ff047807 */ /* 0x000fe20004000000 */
[----:B--2---:R-:W-:-:S03]  /*0570*/  @!P4 IMAD.WIDE.U32 R10, R11, R8, R6 ;  /* 0x000000080b0ac225 */ /* 0x004fc600078e0006 */
[----:B------:R-:W-:Y:S01]  /*0580*/  SEL R4, R4, 0x2, P1 ;  /* 0x0000000204047807 */ /* 0x000fe20000800000 */
[----:B------:R-:W-:Y:S02]  /*0590*/  @!P4 IMAD.MOV.U32 R0, RZ, RZ, R10 ;  /* 0x000000ffff00c224 */ /* 0x000fe400078e000a */
[----:B------:R-:W-:Y:S01]  /*05a0*/  @!P4 IMAD.MOV.U32 R5, RZ, RZ, R11 ;  /* 0x000000ffff05c224 */ /* 0x000fe200078e000b */
[----:B------:R0:W3:Y:S01]  /*05b0*/  @!UP1 SYNCS.EXCH.64 URZ, [UR6+0x68], UR4 ;  /* 0x00006804063f95b2 */ /* 0x0000e20008000100 */
[----:B------:R-:W-:Y:S01]  /*05c0*/  NOP ;  /* 0x0000000000007918 */ /* 0x000fe20000000000 */
[----:B---34-:R-:W-:Y:S06]  /*05d0*/  BAR.SYNC.DEFER_BLOCKING 0x0 ;  /* 0x0000000000007b1d */ /* 0x018fec0000010000 */
[----:B------:R-:W-:Y:S05]  /*05e0*/  @!P2 BRA `(.L_x_3) ;  /* 0x0000004c0080a947 */ /* 0x000fea0003800000 */
[----:B------:R-:W-:-:S13]  /*05f0*/  ISETP.GT.U32.AND P0, PT, R9, 0x1, PT ;  /* 0x000000010900780c */ /* 0x000fda0003f04070 */
[----:B0-----:R-:W-:Y:S05]  /*0600*/  @P0 EXIT ;  /* 0x000000000000094d */ /* 0x001fea0003800000 */
[----:B------:R-:W-:Y:S01]  /*0610*/  ULDC.64 UR4, c[0x0][0x650] ;  /* 0x0001940000047ab9 */ /* 0x000fe20000000a00 */
[----:B------:R-:W-:Y:S01]  /*0620*/  PRMT R9, RZ, 0x7610, R9 ;  /* 0x00007610ff097816 */ /* 0x000fe20000000009 */
[----:B------:R-:W-:Y:S01]  /*0630*/  IMAD.MOV.U32 R16, RZ, RZ, -0x1 ;  /* 0xffffffffff107424 */ /* 0x000fe200078e00ff */
[----:B------:R-:W-:Y:S01]  /*0640*/  ISETP.GE.U32.AND P0, PT, R0, UR4, PT ;  /* 0x0000000400007c0c */ /* 0x000fe2000bf06070 */
[----:B------:R-:W-:Y:S02]  /*0650*/  IMAD.MOV.U32 R12, RZ, RZ, -0x1 ;  /* 0xffffffffff0c7424 */ /* 0x000fe400078e00ff */
[----:B------:R-:W-:Y:S01]  /*0660*/  IMAD.MOV.U32 R69, RZ, RZ, -0x1 ;  /* 0xffffffffff457424 */ /* 0x000fe200078e00ff */
[----:B------:R-:W-:-:S13]  /*0670*/  ISETP.GE.U32.AND.EX P0, PT, R5, UR5, PT, P0 ;  /* 0x0000000505007c0c */ /* 0x000fda000bf06100 */
[----:B------:R-:W-:Y:S05]  /*0680*/  @P0 BRA `(.L_x_4) ;  /* 0x0000000400600947 */ /* 0x000fea0003800000 */
[----:B------:R-:W0:Y:S01]  /*0690*/  LDC.64 R16, c[0x0][0x628] ;  /* 0x00018a00ff107b82 */ /* 0x000e220000000a00 */
[----:B------:R-:W-:Y:S02]  /*06a0*/  IMAD.MOV.U32 R10, RZ, RZ, R0 ;  /* 0x000000ffff0a7224 */ /* 0x000fe400078e0000 */
[----:B------:R-:W-:-:S05]  /*06b0*/  IMAD.MOV.U32 R11, RZ, RZ, R5 ;  /* 0x000000ffff0b7224 */ /* 0x000fca00078e0005 */
[----:B------:R-:W1:Y:S08]  /*06c0*/  LDC R18, c[0x0][0x630] ;  /* 0x00018c00ff127b82 */ /* 0x000e700000000800 */
[----:B------:R-:W2:Y:S01]  /*06d0*/  LDC.64 R20, c[0x0][0x620] ;  /* 0x00018800ff147b82 */ /* 0x000ea20000000a00 */
[----:B0-----:R-:W-:-:S04]  /*06e0*/  ISETP.NE.U32.AND P0, PT, R16, RZ, PT ;  /* 0x000000ff1000720c */ /* 0x001fc80003f05070 */
[----:B------:R-:W-:-:S13]  /*06f0*/  ISETP.NE.AND.EX P0, PT, R17, RZ, PT, P0 ;  /* 0x000000ff1100720c */ /* 0x000fda0003f05300 */
[----:B-12---:R-:W-:Y:S05]  /*0700*/  @!P0 BRA `(.L_x_5) ;  /* 0x0000000000288947 */ /* 0x006fea0003800000 */
[----:B------:R-:W0:Y:S02]  /*0710*/  LDC R3, c[0x0][0x634] ;  /* 0x00018d00ff037b82 */ /* 0x000e240000000800 */
[----:B0-----:R-:W-:-:S05]  /*0720*/  IADD3 R3, P0, R0, R3, RZ ;  /* 0x0000000300037210 */ /* 0x001fca0007f1e0ff */
[----:B------:R-:W-:-:S04]  /*0730*/  IMAD.X R9, RZ, RZ, R5, P0 ;  /* 0x000000ffff097224 */ /* 0x000fc800000e0605 */
[----:B------:R-:W-:-:S04]  /*0740*/  IMAD.WIDE.U32 R10, R9, R16, RZ ;  /* 0x00000010090a7225 */ /* 0x000fc800078e00ff */
[----:B------:R-:W-:-:S04]  /*0750*/  IMAD.WIDE.U32 R12, P0, R3, R17, R10 ;  /* 0x00000011030c7225 */ /* 0x000fc8000780000a */
[----:B------:R-:W-:-:S04]  /*0760*/  IMAD.WIDE.U32 R10, R3, R16, RZ ;  /* 0x00000010030a7225 */ /* 0x000fc800078e00ff */
[----:B------:R-:W-:Y:S01]  /*0770*/  IMAD.X R15, RZ, RZ, RZ, P0 ;  /* 0x000000ffff0f7224 */ /* 0x000fe200000e06ff */
[----:B------:R-:W-:Y:S01]  /*0780*/  IADD3 RZ, P0, R11, R12, RZ ;  /* 0x0000000c0bff7210 */ /* 0x000fe20007f1e0ff */
[----:B------:R-:W-:-:S04]  /*0790*/  IMAD.MOV.U32 R14, RZ, RZ, R13 ;  /* 0x000000ffff0e7224 */ /* 0x000fc800078e000d */
[----:B------:R-:W-:-:S08]  /*07a0*/  IMAD.WIDE.U32.X R10, R9, R17, R14, P0 ;  /* 0x00000011090a7225 */ /* 0x000fd000000e040e */
.L_x_5:
[-CC-:B------:R-:W-:Y:S01]  /*07b0*/  SHF.R.U64 R69, R10, R18.reuse, R11.reuse ;  /* 0x000000120a457219 */ /* 0x180fe2000000120b */
[----:B------:R-:W0:Y:S01]  /*07c0*/  LDC.64 R22, c[0x0][0x640] ;  /* 0x00019000ff167b82 */ /* 0x000e220000000a00 */
[----:B------:R-:W-:Y:S01]  /*07d0*/  SHF.R.U32.HI R7, RZ, R18, R11 ;  /* 0x00000012ff077219 */ /* 0x000fe2000001160b */
[----:B------:R-:W-:Y:S01]  /*07e0*/  ULDC UR4, c[0x0][0x150] ;  /* 0x0000540000047ab9 */ /* 0x000fe20000000800 */
[----:B------:R-:W-:Y:S01]  /*07f0*/  IADD3 R9, P0, RZ, -R69, RZ ;  /* 0x80000045ff097210 */ /* 0x000fe20007f1e0ff */
[----:B------:R-:W-:Y:S01]  /*0800*/  IMAD.MOV.U32 R10, RZ, RZ, R0 ;  /* 0x000000ffff0a7224 */ /* 0x000fe200078e0000 */
[----:B------:R-:W-:Y:S01]  /*0810*/  I2FP.F32.U32 R3, R6 ;  /* 0x0000000600037245 */ /* 0x000fe20000201000 */
[----:B------:R-:W-:Y:S02]  /*0820*/  IMAD.MOV.U32 R11, RZ, RZ, R5 ;  /* 0x000000ffff0b7224 */ /* 0x000fe400078e0005 */
[----:B------:R-:W1:Y:S01]  /*0830*/  LDC R14, c[0x0][0x618] ;  /* 0x00018600ff0e7b82 */ /* 0x000e620000000800 */
[----:B------:R-:W-:-:S02]  /*0840*/  IMAD.X R13, RZ, RZ, ~R7, P0 ;  /* 0x000000ffff0d7224 */ /* 0x000fc400000e0e07 */
[----:B------:R-:W-:Y:S01]  /*0850*/  FMUL R3, R3, UR4 ;  /* 0x0000000403037c20 */ /* 0x000fe20008400000 */
[----:B------:R-:W-:Y:S01]  /*0860*/  IMAD.WIDE.U32 R10, R9, R20, R10 ;  /* 0x00000014090a7225 */ /* 0x000fe200078e000a */
[----:B------:R-:W-:-:S03]  /*0870*/  ULDC UR4, c[0x0][0x154] ;  /* 0x0000550000047ab9 */ /* 0x000fc60000000800 */
[----:B------:R-:W-:Y:S01]  /*0880*/  IMAD R12, R13, R20, RZ ;  /* 0x000000140d0c7224 */ /* 0x000fe200078e02ff */
[----:B------:R-:W2:Y:S01]  /*0890*/  LDC R7, c[0x0][0x144] ;  /* 0x00005100ff077b82 */ /* 0x000ea20000000800 */
[----:B------:R-:W3:Y:S01]  /*08a0*/  F2I.U32.TRUNC.NTZ R3, R3 ;  /* 0x0000000300037305 */ /* 0x000ee2000020f000 */
[----:B------:R-:W-:Y:S02]  /*08b0*/  IMAD.MOV.U32 R13, RZ, RZ, -0x1 ;  /* 0xffffffffff0d7424 */ /* 0x000fe400078e00ff */
[----:B------:R-:W-:-:S04]  /*08c0*/  IMAD R9, R9, R21, R12 ;  /* 0x0000001509097224 */ /* 0x000fc800078e020c */
[----:B------:R-:W4:Y:S01]  /*08d0*/  LDC R18, c[0x0][0x608] ;  /* 0x00018200ff127b82 */ /* 0x000f220000000800 */
[----:B------:R-:W-:Y:S01]  /*08e0*/  IMAD.IADD R11, R11, 0x1, R9 ;  /* 0x000000010b0b7824 */ /* 0x000fe200078e0209 */
[----:B0-----:R-:W-:Y:S02]  /*08f0*/  ISETP.NE.U32.AND P0, PT, R22, RZ, PT ;  /* 0x000000ff1600720c */ /* 0x001fe40003f05070 */
[----:B------:R-:W-:Y:S02]  /*0900*/  I2FP.F32.U32 R9, R8 ;  /* 0x0000000800097245 */ /* 0x000fe40000201000 */
[----:B------:R-:W-:Y:S02]  /*0910*/  ISETP.NE.AND.EX P0, PT, R23, RZ, PT, P0 ;  /* 0x000000ff1700720c */ /* 0x000fe40003f05300 */
[----:B------:R-:W0:Y:S01]  /*0920*/  LDC R12, c[0x0][0x658] ;  /* 0x00019600ff0c7b82 */ /* 0x000e220000000800 */
[-C--:B-1----:R-:W-:Y:S01]  /*0930*/  SHF.R.U64 R16, R10, R14.reuse, R11 ;  /* 0x0000000e0a107219 */ /* 0x082fe2000000120b */
[----:B---3--:R-:W-:Y:S01]  /*0940*/  IMAD.MOV R10, RZ, RZ, -R3 ;  /* 0x000000ffff0a7224 */ /* 0x008fe200078e0a03 */
[----:B------:R-:W-:-:S05]  /*0950*/  SHF.R.U32.HI R11, RZ, R14, R11 ;  /* 0x0000000eff0b7219 */ /* 0x000fca000001160b */
[----:B------:R-:W1:Y:S01]  /*0960*/  LDC R17, c[0x0][0x148] ;  /* 0x00005200ff117b82 */ /* 0x000e620000000800 */
[----:B--2---:R-:W-:Y:S02]  /*0970*/  IMAD R3, R7, R10, R6 ;  /* 0x0000000a07037224 */ /* 0x004fe400078e0206 */
[----:B------:R-:W-:-:S04]  /*0980*/  FMUL R7, R9, UR4 ;  /* 0x0000000409077c20 */ /* 0x000fc80008400000 */
[----:B------:R2:W3:Y:S01]  /*0990*/  F2I.U32.TRUNC.NTZ R15, R7 ;  /* 0x00000007000f7305 */ /* 0x0004e2000020f000 */
[----:B------:R-:W1:Y:S01]  /*09a0*/  LDC R21, c[0x0][0x600] ;  /* 0x00018000ff157b82 */ /* 0x000e620000000800 */
[-CC-:B----4-:R-:W-:Y:S02]  /*09b0*/  SHF.R.U64 R27, R16, R18.reuse, R11.reuse ;  /* 0x00000012101b7219 */ /* 0x190fe4000000120b */
[----:B------:R-:W-:Y:S01]  /*09c0*/  SHF.R.U32.HI R9, RZ, R18, R11 ;  /* 0x00000012ff097219 */ /* 0x000fe2000001160b */
[----:B------:R-:W-:-:S04]  /*09d0*/  IMAD.MOV.U32 R11, RZ, RZ, 0x1 ;  /* 0x00000001ff0b7424 */ /* 0x000fc800078e00ff */
[----:B------:R-:W4:Y:S01]  /*09e0*/  LDC R20, c[0x0][0x648] ;  /* 0x00019200ff147b82 */ /* 0x000f220000000800 */
[-C--:B0-----:R-:W-:Y:S02]  /*09f0*/  SHF.L.U32 R6, R13, R12.reuse, RZ ;  /* 0x0000000c0d067219 */ /* 0x081fe400000006ff */
[-CC-:B------:R-:W-:Y:S02]  /*0a00*/  SHF.R.U64 R18, R27, R12.reuse, R9.reuse ;  /* 0x0000000c1b127219 */ /* 0x180fe40000001209 */
[----:B------:R-:W-:Y:S02]  /*0a10*/  SHF.R.U32.HI R19, RZ, R12, R9 ;  /* 0x0000000cff137219 */ /* 0x000fe40000011609 */
[----:B------:R-:W-:Y:S01]  /*0a20*/  LOP3.LUT R14, RZ, R6, RZ, 0x33, !PT ;  /* 0x00000006ff0e7212 */ /* 0x000fe200078e33ff */
[----:B------:R-:W0:Y:S01]  /*0a30*/  LDC R25, c[0x0][0x638] ;  /* 0x00018e00ff197b82 */ /* 0x000e220000000800 */
[----:B------:R-:W-:Y:S01]  /*0a40*/  SHF.L.U32 R9, R11, R12, RZ ;  /* 0x0000000c0b097219 */ /* 0x000fe200000006ff */
[----:B------:R-:W-:-:S02]  /*0a50*/  IMAD.MOV.U32 R6, RZ, RZ, R18 ;  /* 0x000000ffff067224 */ /* 0x000fc400078e0012 */
[----:B--2---:R-:W-:-:S04]  /*0a60*/  IMAD.MOV.U32 R7, RZ, RZ, R19 ;  /* 0x000000ffff077224 */ /* 0x004fc800078e0013 */
[----:B------:R-:W2:Y:S01]  /*0a70*/  LDC R24, c[0x0][0x610] ;  /* 0x00018400ff187b82 */ /* 0x000ea20000000800 */
[----:B---3--:R-:W-:Y:S05]  /*0a80*/  @!P0 BRA `(.L_x_6) ;  /* 0x0000000000288947 */ /* 0x008fea0003800000 */
[----:B------:R-:W3:Y:S02]  /*0a90*/  LDC R13, c[0x0][0x64c] ;  /* 0x00019300ff0d7b82 */ /* 0x000ee40000000800 */
[----:B---3--:R-:W-:-:S05]  /*0aa0*/  IADD3 R13, P0, R18, R13, RZ ;  /* 0x0000000d120d7210 */ /* 0x008fca0007f1e0ff */
        /* <DEDUP_REMOVED lines=8> */
.L_x_6:
[----:B----4-:R-:W-:Y:S01]  /*0b30*/  SHF.R.U64 R6, R6, R20, R7 ;  /* 0x0000001406067219 */ /* 0x010fe20000001207 */
[----:B-1----:R-:W-:Y:S01]  /*0b40*/  VIADD R7, R21, 0xffffffff ;  /* 0xffffffff15077836 */ /* 0x002fe20000000000 */
[----:B------:R-:W-:Y:S01]  /*0b50*/  LOP3.LUT R14, R27, R14, RZ, 0xc0, !PT ;  /* 0x0000000e1b0e7212 */ /* 0x000fe200078ec0ff */
[----:B------:R-:W-:Y:S02]  /*0b60*/  IMAD.MOV R15, RZ, RZ, -R15 ;  /* 0x000000ffff0f7224 */ /* 0x000fe400078e0a0f */
[----:B------:R-:W-:Y:S01]  /*0b70*/  IMAD.MOV R10, RZ, RZ, -R6 ;  /* 0x000000ffff0a7224 */ /* 0x000fe200078e0a06 */
[----:B------:R-:W-:Y:S01]  /*0b80*/  LOP3.LUT R7, R16, R7, RZ, 0xc0, !PT ;  /* 0x0000000710077212 */ /* 0x000fe200078ec0ff */
[----:B------:R-:W-:Y:S02]  /*0b90*/  IMAD R14, R9, R6, R14 ;  /* 0x00000006090e7224 */ /* 0x000fe400078e020e */
[----:B------:R-:W-:Y:S02]  /*0ba0*/  @P4 IMAD R3, R17, R15, R8 ;  /* 0x0000000f11034224 */ /* 0x000fe400078e0208 */
[----:B0-----:R-:W-:-:S02]  /*0bb0*/  IMAD R6, R10, R25, R18 ;  /* 0x000000190a067224 */ /* 0x001fc400078e0212 */
[----:B--2---:R-:W-:Y:S02]  /*0bc0*/  IMAD R3, R14, R24, R3 ;  /* 0x000000180e037224 */ /* 0x004fe400078e0203 */
[----:B------:R-:W-:Y:S02]  /*0bd0*/  IMAD R6, R6, R21, R7 ;  /* 0x0000001506067224 */ /* 0x000fe400078e0207 */
[----:B------:R-:W-:-:S03]  /*0be0*/  IMAD.MOV.U32 R9, RZ, RZ, 0x1 ;  /* 0x00000001ff097424 */ /* 0x000fc600078e00ff */
[----:B------:R-:W-:Y:S02]  /*0bf0*/  SEL R12, R6, R3, !P4 ;  /* 0x00000003060c7207 */ /* 0x000fe40006000000 */
[----:B------:R-:W-:-:S07]  /*0c00*/  SEL R16, R3, R6, !P4 ;  /* 0x0000000603107207 */ /* 0x000fce0006000000 */
.L_x_4:
[----:B------:R-:W-:-:S08]  /*0c10*/  NOP ;  /* 0x0000000000007918 */ /* 0x000fd00000000000 */
[----:B------:R-:W0:Y:S02]  /*0c20*/  USETMAXREG.TRY_ALLOC.CTAPOOL UP0, 0xe8 ;  /* 0x000000e8000079c8 */ /* 0x000e240008000600 */
[----:B0-----:R-:W-:-:S13]  /*0c30*/  PLOP3.LUT P0, PT, PT, PT, UP0, 0x80, 0x0 ;  /* 0x000000000000781c */ /* 0x001fda0003f0f008 */
[----:B------:R-:W-:Y:S05]  /*0c40*/  @!P0 BRA `(.L_x_4) ;  /* 0xfffffffc00f08947 */ /* 0x000fea000383ffff */
[----:B------:R-:W-:Y:S01]  /*0c50*/  ULDC.64 UR4, c[0x0][0x598] ;  /* 0x0001660000047ab9 */ /* 0x000fe20000000a00 */
[----:B------:R-:W-:Y:S01]  /*0c60*/  ULDC.64 UR16, c[0x0][0x208] ;  /* 0x0000820000107ab9 */ /* 0x000fe20000000a00 */
[----:B------:R-:W-:-:S04]  /*0c70*/  ISETP.NE.U32.AND P0, PT, RZ, UR4, PT ;  /* 0x00000004ff007c0c */ /* 0x000fc8000bf05070 */
[----:B------:R-:W-:-:S13]  /*0c80*/  ISETP.NE.AND.EX P0, PT, RZ, UR5, PT, P0 ;  /* 0x00000005ff007c0c */ /* 0x000fda000bf05300 */
[----:B------:R-:W-:Y:S05]  /*0c90*/  @!P0 BRA `(.L_x_7) ;  /* 0x00000000001c8947 */ /* 0x000fea0003800000 */
[----:B------:R-:W0:Y:S02]  /*0ca0*/  LDC.64 R6, c[0x0][0x598] ;  /* 0x00016600ff067b82 */ /* 0x000e240000000a00 */
[----:B0-----:R-:W2:Y:S02]  /*0cb0*/  LDG.E.64 R6, desc[UR16][R6.64] ;  /* 0x0000001006067981 */ /* 0x001ea4000c1e1b00 */
[----:B--2---:R-:W-:-:S04]  /*0cc0*/  ISETP.NE.U32.AND P0, PT, R6, RZ, PT ;  /* 0x000000ff0600720c */ /* 0x004fc80003f05070 */
[----:B------:R-:W-:-:S13]  /*0cd0*/  ISETP.NE.AND.EX P0, PT, R7, RZ, PT, P0 ;  /* 0x000000ff0700720c */ /* 0x000fda0003f05300 */
[----:B------:R-:W-:Y:S05]  /*0ce0*/  @!P0 BRA `(.L_x_7) ;  /* 0x0000000000088947 */ /* 0x000fea0003800000 */
[----:B------:R0:W5:Y:S01]  /*0cf0*/  LD.E R3, desc[UR16][R6.64] ;  /* 0x0000001006037980 */ /* 0x000162000c101900 */
[----:B------:R-:W-:Y:S05]  /*0d00*/  BRA `(.L_x_8) ;  /* 0x0000000000207947 */ /* 0x000fea0003800000 */
.L_x_7:
[----:B------:R-:W-:Y:S02]  /*0d10*/  ULDC.64 UR4, c[0x0][0x588] ;  /* 0x0001620000047ab9 */ /* 0x000fe40000000a00 */
[----:B------:R-:W-:-:S04]  /*0d20*/  ISETP.NE.U32.AND P0, PT, RZ, UR4, PT ;  /* 0x00000004ff007c0c */ /* 0x000fc8000bf05070 */
[----:B------:R-:W-:-:S13]  /*0d30*/  ISETP.NE.AND.EX P0, PT, RZ, UR5, PT, P0 ;  /* 0x00000005ff007c0c */ /* 0x000fda000bf05300 */
[----:B------:R-:W-:Y:S05]  /*0d40*/  @!P0 BRA `(.L_x_9) ;  /* 0x00000000000c8947 */ /* 0x000fea0003800000 */
[----:B------:R-:W0:Y:S02]  /*0d50*/  LDC.64 R6, c[0x0][0x588] ;  /* 0x00016200ff067b82 */ /* 0x000e240000000a00 */
[----:B0-----:R1:W5:Y:S01]  /*0d60*/  LDG.E R3, desc[UR16][R6.64] ;  /* 0x0000001006037981 */ /* 0x001362000c1e1900 */
[----:B------:R-:W-:Y:S05]  /*0d70*/  BRA `(.L_x_8) ;  /* 0x0000000000047947 */ /* 0x000fea0003800000 */
.L_x_9:
[----:B------:R-:W2:Y:S02]  /*0d80*/  LDC R3, c[0x0][0x580] ;  /* 0x00016000ff037b82 */ /* 0x000ea40000000800 */
.L_x_8:
[----:B------:R-:W-:Y:S02]  /*0d90*/  ULDC.64 UR4, c[0x0][0x5a0] ;  /* 0x0001680000047ab9 */ /* 0x000fe40000000a00 */
[----:B------:R-:W-:-:S04]  /*0da0*/  ISETP.NE.U32.AND P0, PT, RZ, UR4, PT ;  /* 0x00000004ff007c0c */ /* 0x000fc8000bf05070 */
[----:B------:R-:W-:-:S13]  /*0db0*/  ISETP.NE.AND.EX P0, PT, RZ, UR5, PT, P0 ;  /* 0x00000005ff007c0c */ /* 0x000fda000bf05300 */
[----:B------:R-:W-:Y:S05]  /*0dc0*/  @!P0 BRA `(.L_x_10) ;  /* 0x00000000001c8947 */ /* 0x000fea0003800000 */
[----:B01----:R-:W0:Y:S02]  /*0dd0*/  LDC.64 R6, c[0x0][0x5a0] ;  /* 0x00016800ff067b82 */ /* 0x003e240000000a00 */
[----:B0-----:R-:W3:Y:S02]  /*0de0*/  LDG.E.64 R6, desc[UR16][R6.64] ;  /* 0x0000001006067981 */ /* 0x001ee4000c1e1b00 */
[----:B---3--:R-:W-:-:S04]  /*0df0*/  ISETP.NE.U32.AND P0, PT, R6, RZ, PT ;  /* 0x000000ff0600720c */ /* 0x008fc80003f05070 */
[----:B------:R-:W-:-:S13]  /*0e00*/  ISETP.NE.AND.EX P0, PT, R7, RZ, PT, P0 ;  /* 0x000000ff0700720c */ /* 0x000fda0003f05300 */
[----:B------:R-:W-:Y:S05]  /*0e10*/  @!P0 BRA `(.L_x_10) ;  /* 0x0000000000088947 */ /* 0x000fea0003800000 */
[----:B------:R0:W5:Y:S01]  /*0e20*/  LD.E R10, desc[UR16][R6.64] ;  /* 0x00000010060a7980 */ /* 0x000162000c101900 */
[----:B------:R-:W-:Y:S05]  /*0e30*/  BRA `(.L_x_11) ;  /* 0x0000000000207947 */ /* 0x000fea0003800000 */
.L_x_10:
[----:B------:R-:W-:Y:S02]  /*0e40*/  ULDC.64 UR4, c[0x0][0x590] ;  /* 0x0001640000047ab9 */ /* 0x000fe40000000a00 */
[----:B------:R-:W-:-:S04]  /*0e50*/  ISETP.NE.U32.AND P0, PT, RZ, UR4, PT ;  /* 0x00000004ff007c0c */ /* 0x000fc8000bf05070 */
[----:B------:R-:W-:-:S13]  /*0e60*/  ISETP.NE.AND.EX P0, PT, RZ, UR5, PT, P0 ;  /* 0x00000005ff007c0c */ /* 0x000fda000bf05300 */
[----:B------:R-:W-:Y:S05]  /*0e70*/  @!P0 BRA `(.L_x_12) ;  /* 0x00000000000c8947 */ /* 0x000fea0003800000 */
[----:B------:R-:W3:Y:S02]  /*0e80*/  LDC.64 R10, c[0x0][0x590] ;  /* 0x00016400ff0a7b82 */ /* 0x000ee40000000a00 */
[----:B---3--:R3:W5:Y:S01]  /*0e90*/  LDG.E R10, desc[UR16][R10.64] ;  /* 0x000000100a0a7981 */ /* 0x008762000c1e1900 */
[----:B------:R-:W-:Y:S05]  /*0ea0*/  BRA `(.L_x_11) ;  /* 0x0000000000047947 */ /* 0x000fea0003800000 */
.L_x_12:
[----:B------:R-:W4:Y:S02]  /*0eb0*/  LDC R10, c[0x0][0x584] ;  /* 0x00016100ff0a7b82 */ /* 0x000f240000000800 */
.L_x_11:
[----:B------:R-:W-:-:S13]  /*0ec0*/  LOP3.LUT P0, RZ, R9, 0xff, RZ, 0xc0, !PT ;  /* 0x000000ff09ff7812 */ /* 0x000fda000780c0ff */
[----:B------:R-:W-:Y:S05]  /*0ed0*/  @!P0 EXIT ;  /* 0x000000000000894d */ /* 0x000fea0003800000 */
[----:B------:R-:W-:Y:S01]  /*0ee0*/  ULDC UR4, c[0x0][0x28c] ;  /* 0x0000a30000047ab9 */ /* 0x000fe20000000800 */
[----:B------:R-:W-:Y:S01]  /*0ef0*/  LOP3.LUT R80, R4, 0x1, RZ, 0xfc, !PT ;  /* 0x0000000104507812 */ /* 0x000fe200078efcff */
[----:B------:R-:W-:-:S04]  /*0f00*/  UIADD3 UR4, UR4, 0x7f, URZ ;  /* 0x0000007f04047890 */ /* 0x000fc8000fffe03f */
[----:B------:R-:W-:-:S04]  /*0f10*/  USHF.R.S32.HI UR5, URZ, 0x1f, UR4 ;  /* 0x0000001f3f057899 */ /* 0x000fc80008011404 */
[----:B------:R-:W-:-:S03]  /*0f20*/  ULEA.HI UR5, UR5, UR4, URZ, 0x7 ;  /* 0x0000000405057291 */ /* 0x000fc6000f8f383f */
[----:B------:R-:W-:Y:S01]  /*0f30*/  UMOV UR4, URZ ;  /* 0x0000003f00047c82 */ /* 0x000fe20008000000 */
[----:B------:R-:W-:-:S03]  /*0f40*/  USHF.R.S32.HI UR9, URZ, 0x7, UR5 ;  /* 0x000000073f097899 */ /* 0x000fc60008011405 */
[----:B------:R-:W-:-:S09]  /*0f50*/  UMOV UR5, URZ ;  /* 0x0000003f00057c82 */ /* 0x000fd20008000000 */
.L_x_101:
[----:B01----:R-:W-:Y:S01]  /*0f60*/  LOP3.LUT R6, R2, 0x80, RZ, 0xc0, !PT ;  /* 0x0000008002067812 */ /* 0x003fe200078ec0ff */
[----:B------:R-:W0:Y:S01]  /*0f70*/  S2UR UR13, SR_CgaCtaId ;  /* 0x00000000000d79c3 */ /* 0x000e220000008800 */
[----:B------:R-:W-:Y:S01]  /*0f80*/  UMOV UR12, 0x400 ;  /* 0x00000400000c7882 */ /* 0x000fe20000000000 */
[----:B------:R-:W-:Y:S01]  /*0f90*/  UMOV UR6, URZ ;  /* 0x0000003f00067c82 */ /* 0x000fe20008000000 */
[----:B------:R-:W-:Y:S01]  /*0fa0*/  SHF.R.U32.HI R6, RZ, 0x7, R6 ;  /* 0x00000007ff067819 */ /* 0x000fe20000011606 */
[----:B------:R-:W-:Y:S01]  /*0fb0*/  UMOV UR7, URZ ;  /* 0x0000003f00077c82 */ /* 0x000fe20008000000 */
[----:B------:R-:W-:Y:S01]  /*0fc0*/  UMOV UR18, UR5 ;  /* 0x0000000500127c82 */ /* 0x000fe20008000000 */
[----:B------:R-:W-:Y:S01]  /*0fd0*/  CS2R R14, SRZ ;  /* 0x00000000000e7805 */ /* 0x000fe2000001ff00 */
[----:B---3--:R-:W-:Y:S01]  /*0fe0*/  IMAD.MOV.U32 R11, RZ, RZ, RZ ;  /* 0x000000ffff0b7224 */ /* 0x008fe200078e00ff */
[----:B------:R-:W1:Y:S01]  /*0ff0*/  LDC R7, c[0x0][0x28c] ;  /* 0x0000a300ff077b82 */ /* 0x000e620000000800 */
[----:B------:R-:W3:Y:S01]  /*1000*/  SHFL.IDX PT, R6, R6, RZ, 0x1f ;  /* 0x00001fff06067589 */ /* 0x000ee200000e0000 */
[----:B------:R-:W-:-:S02]  /*1010*/  CS2R R18, SRZ ;  /* 0x0000000000127805 */ /* 0x000fc4000001ff00 */
[----:B------:R-:W-:Y:S02]  /*1020*/  CS2R R20, SRZ ;  /* 0x0000000000147805 */ /* 0x000fe4000001ff00 */
[----:B------:R-:W-:Y:S02]  /*1030*/  CS2R R22, SRZ ;  /* 0x0000000000167805 */ /* 0x000fe4000001ff00 */
[----:B------:R-:W-:Y:S02]  /*1040*/  CS2R R56, SRZ ;  /* 0x0000000000387805 */ /* 0x000fe4000001ff00 */
[----:B------:R-:W-:Y:S02]  /*1050*/  CS2R R58, SRZ ;  /* 0x00000000003a7805 */ /* 0x000fe4000001ff00 */
[----:B------:R-:W-:Y:S02]  /*1060*/  CS2R R60, SRZ ;  /* 0x00000000003c7805 */ /* 0x000fe4000001ff00 */
[----:B------:R-:W-:-:S02]  /*1070*/  CS2R R62, SRZ ;  /* 0x00000000003e7805 */ /* 0x000fc4000001ff00 */
[----:B------:R-:W-:Y:S02]  /*1080*/  CS2R R64, SRZ ;  /* 0x0000000000407805 */ /* 0x000fe4000001ff00 */
[----:B------:R-:W-:Y:S01]  /*1090*/  CS2R R66, SRZ ;  /* 0x0000000000427805 */ /* 0x000fe2000001ff00 */
[----:B------:R-:W-:Y:S01]  /*10a0*/  IMAD.MOV.U32 R68, RZ, RZ, RZ ;  /* 0x000000ffff447224 */ /* 0x000fe200078e00ff */
[----:B------:R-:W-:Y:S02]  /*10b0*/  CS2R R70, SRZ ;  /* 0x0000000000467805 */ /* 0x000fe4000001ff00 */
[----:B------:R-:W-:Y:S02]  /*10c0*/  CS2R R72, SRZ ;  /* 0x0000000000487805 */ /* 0x000fe4000001ff00 */
[----:B------:R-:W-:Y:S02]  /*10d0*/  CS2R R74, SRZ ;  /* 0x00000000004a7805 */ /* 0x000fe4000001ff00 */
[----:B------:R-:W-:-:S02]  /*10e0*/  CS2R R76, SRZ ;  /* 0x00000000004c7805 */ /* 0x000fc4000001ff00 */
[----:B------:R-:W-:Y:S01]  /*10f0*/  CS2R R78, SRZ ;  /* 0x00000000004e7805 */ /* 0x000fe2000001ff00 */
[----:B------:R-:W-:Y:S01]  /*1100*/  IMAD.U32 R9, RZ, RZ, UR4 ;  /* 0x00000004ff097e24 */ /* 0x000fe2000f8e00ff */
[----:B------:R-:W-:Y:S02]  /*1110*/  CS2R R24, SRZ ;  /* 0x0000000000187805 */ /* 0x000fe4000001ff00 */
[----:B------:R-:W-:Y:S02]  /*1120*/  CS2R R26, SRZ ;  /* 0x00000000001a7805 */ /* 0x000fe4000001ff00 */
[----:B------:R-:W-:Y:S02]  /*1130*/  CS2R R28, SRZ ;  /* 0x00000000001c7805 */ /* 0x000fe4000001ff00 */
[----:B------:R-:W-:Y:S02]  /*1140*/  CS2R R30, SRZ ;  /* 0x00000000001e7805 */ /* 0x000fe4000001ff00 */
[----:B------:R-:W-:-:S02]  /*1150*/  CS2R R32, SRZ ;  /* 0x0000000000207805 */ /* 0x000fc4000001ff00 */
[----:B------:R-:W-:Y:S02]  /*1160*/  CS2R R34, SRZ ;  /* 0x0000000000227805 */ /* 0x000fe4000001ff00 */
[----:B-1----:R-:W-:Y:S02]  /*1170*/  ISETP.GE.AND P0, PT, R7, 0x1, PT ;  /* 0x000000010700780c */ /* 0x002fe40003f06270 */
[----:B------:R-:W-:Y:S02]  /*1180*/  CS2R R36, SRZ ;  /* 0x0000000000247805 */ /* 0x000fe4000001ff00 */
[----:B---3--:R-:W-:Y:S02]  /*1190*/  R2UR UR8, R6 ;  /* 0x00000000060872ca */ /* 0x008fe400000e0000 */
[----:B------:R-:W-:Y:S02]  /*11a0*/  CS2R R38, SRZ ;  /* 0x0000000000267805 */ /* 0x000fe4000001ff00 */
[----:B------:R-:W-:-:S02]  /*11b0*/  CS2R R40, SRZ ;  /* 0x0000000000287805 */ /* 0x000fc4000001ff00 */
[----:B------:R-:W-:Y:S02]  /*11c0*/  CS2R R42, SRZ ;  /* 0x00000000002a7805 */ /* 0x000fe4000001ff00 */
[----:B------:R-:W-:Y:S02]  /*11d0*/  CS2R R44, SRZ ;  /* 0x00000000002c7805 */ /* 0x000fe4000001ff00 */
[----:B------:R-:W-:Y:S02]  /*11e0*/  CS2R R46, SRZ ;  /* 0x00000000002e7805 */ /* 0x000fe4000001ff00 */
[----:B------:R-:W-:Y:S02]  /*11f0*/  CS2R R48, SRZ ;  /* 0x0000000000307805 */ /* 0x000fe4000001ff00 */
[----:B------:R-:W-:Y:S02]  /*1200*/  CS2R R50, SRZ ;  /* 0x0000000000327805 */ /* 0x000fe4000001ff00 */
[----:B------:R-:W-:-:S02]  /*1210*/  CS2R R52, SRZ ;  /* 0x0000000000347805 */ /* 0x000fc4000001ff00 */
[----:B------:R-:W-:Y:S01]  /*1220*/  CS2R R54, SRZ ;  /* 0x0000000000367805 */ /* 0x000fe2000001ff00 */
[----:B------:R-:W-:-:S04]  /*1230*/  ULEA.HI UR10, UR8, UR8, URZ, 0x1 ;  /* 0x00000008080a7291 */ /* 0x000fc8000f8f083f */
[----:B------:R-:W-:Y:S02]  /*1240*/  ULOP3.LUT UR11, UR10, 0x7fffe, URZ, 0xc0, !UPT ;  /* 0x0007fffe0a0b7892 */ /* 0x000fe4000f8ec03f */
[----:B0-----:R-:W-:Y:S02]  /*1250*/  ULEA UR10, UR13, UR12, 0x18 ;  /* 0x0000000c0d0a7291 */ /* 0x001fe4000f8ec03f */
[----:B------:R-:W-:-:S03]  /*1260*/  UIADD3 UR11, UR8, -UR11, URZ ;  /* 0x8000000b080b7290 */ /* 0x000fc6000fffe03f */
[----:B------:R-:W-:Y:S01]  /*1270*/  UMOV UR8, URZ ;  /* 0x0000003f00087c82 */ /* 0x000fe20008000000 */
[----:B------:R-:W-:-:S04]  /*1280*/  ULEA UR11, UR11, UR10, 0xd ;  /* 0x0000000a0b0b7291 */ /* 0x000fc8000f8e683f */
[----:B------:R-:W-:-:S04]  /*1290*/  UIADD3 UR11, UR11, 0x100, URZ ;  /* 0x000001000b0b7890 */ /* 0x000fc8000fffe03f */
[----:B------:R-:W-:-:S04]  /*12a0*/  USHF.R.U32.HI UR11, URZ, 0x4, UR11 ;  /* 0x000000043f0b7899 */ /* 0x000fc8000801160b */
[----:B------:R-:W-:Y:S01]  /*12b0*/  ULOP3.LUT UR11, UR11, 0x3fff, URZ, 0xc0, !UPT ;  /* 0x00003fff0b0b7892 */ /* 0x000fe2000f8ec03f */
[----:B-----5:R-:W-:Y:S11]  /*12c0*/  @!P0 BRA `(.L_x_13) ;  /* 0x0000000400a08947 */ /* 0x020ff60003800000 */
[----:B------:R-:W-:-:S13]  /*12d0*/  ISETP.NE.AND P1, PT, R80, 0x3, PT ;  /* 0x000000035000780c */ /* 0x000fda0003f25270 */
[----:B------:R-:W-:Y:S05]  /*12e0*/  @!P1 BRA `(.L_x_14) ;  /* 0x0000000000049947 */ /* 0x000fea0003800000 */
[----:B------:R-:W-:Y:S01]  /*12f0*/  BPT.TRAP 0x1 ;  /* 0x000000040000795c */ /* 0x000fe20000300000 */
.L_x_14:
[----:B------:R-:W-:Y:S01]  /*1300*/  ULEA UR6, UR5, UR10, 0x3 ;  /* 0x0000000a05067291 */ /* 0x000fe2000f8e183f */
[----:B------:R-:W-:-:S05]  /*1310*/  IMAD.U32 R6, RZ, RZ, UR4 ;  /* 0x00000004ff067e24 */ /* 0x000fca000f8e00ff */
[----:B------:R-:W-:-:S04]  /*1320*/  SHF.L.U32 R6, R6, 0x1f, RZ ;  /* 0x0000001f06067819 */ /* 0x000fc800000006ff */
[----:B------:R0:W1:Y:S01]  /*1330*/  SYNCS.PHASECHK.TRANS64.TRYWAIT P0, [UR6], R6 ;  /* 0x00000006ff0075a7 */ /* 0x0000620008000146 */
[----:B------:R-:W-:Y:S05]  /*1340*/  @!P1 BRA `(.L_x_15) ;  /* 0x0000000000049947 */ /* 0x000fea0003800000 */
[----:B------:R-:W-:Y:S01]  /*1350*/  BPT.TRAP 0x1 ;  /* 0x000000040000795c */ /* 0x000fe20000300000 */
.L_x_15:
[----:B-1----:R-:W-:Y:S05]  /*1360*/  @P0 BRA `(.L_x_16) ;  /* 0x0000000000080947 */ /* 0x002fea0003800000 */
[----:B------:R-:W1:Y:S02]  /*1370*/  SYNCS.PHASECHK.TRANS64.TRYWAIT P0, [UR6], R6 ;  /* 0x00000006ff0075a7 */ /* 0x000e640008000146 */
[----:B-1----:R-:W-:Y:S05]  /*1380*/  @!P0 BRA `(.L_x_17) ;  /* 0x0000005400d48947 */ /* 0x002fea0003800000 */
.L_x_16:
[----:B------:R-:W-:Y:S01]  /*1390*/  UIADD3 UR6, UR10, 0x14100, URZ ;  /* 0x000141000a067890 */ /* 0x000fe2000fffe03f */
[----:B------:R-:W-:Y:S01]  /*13a0*/  WARPGROUP.ARRIVE ;  /* 0x00000000000079c5 */ /* 0x000fe20000000000 */
[----:B------:R-:W-:Y:S01]  /*13b0*/  ULOP3.LUT UR8, UR11, 0x10000, URZ, 0xfc, !UPT ;  /* 0x000100000b087892 */ /* 0x000fe2000f8efc3f */
[----:B------:R-:W-:Y:S01]  /*13c0*/  CS2R R14, SRZ ;  /* 0x00000000000e7805 */ /* 0x000fe2000001ff00 */
[----:B------:R-:W-:Y:S01]  /*13d0*/  USHF.R.U32.HI UR6, URZ, 0x4, UR6 ;  /* 0x000000043f067899 */ /* 0x000fe20008011606 */
[----:B------:R-:W-:Y:S01]  /*13e0*/  IMAD.MOV.U32 R11, RZ, RZ, RZ ;  /* 0x000000ffff0b7224 */ /* 0x000fe200078e00ff */
[----:B------:R-:W-:Y:S01]  /*13f0*/  UMOV UR13, 0x40000040 ;  /* 0x40000040000d7882 */ /* 0x000fe20000000000 */
[----:B------:R-:W-:Y:S01]  /*1400*/  UMOV UR15, 0x40000040 ;  /* 0x40000040000f7882 */ /* 0x000fe20000000000 */
[----:B------:R-:W-:Y:S01]  /*1410*/  ULOP3.LUT UR6, UR6, 0x3fff, URZ, 0xc0, !UPT ;  /* 0x00003fff06067892 */ /* 0x000fe2000f8ec03f */
[----:B------:R-:W-:Y:S02]  /*1420*/  CS2R R18, SRZ ;  /* 0x0000000000127805 */ /* 0x000fe4000001ff00 */
[----:B------:R-:W-:-:S02]  /*1430*/  CS2R R20, SRZ ;  /* 0x0000000000147805 */ /* 0x000fc4000001ff00 */
[----:B------:R-:W-:Y:S01]  /*1440*/  CS2R R22, SRZ ;  /* 0x0000000000167805 */ /* 0x000fe2000001ff00 */
[----:B------:R-:W-:Y:S01]  /*1450*/  ULOP3.LUT UR7, UR6, 0x10000, URZ, 0xfc, !UPT ;  /* 0x0001000006077892 */ /* 0x000fe2000f8efc3f */
[----:B------:R-:W-:Y:S01]  /*1460*/  CS2R R56, SRZ ;  /* 0x0000000000387805 */ /* 0x000fe2000001ff00 */
[----:B------:R-:W-:Y:S01]  /*1470*/  ULEA UR6, UR5, UR8, 0xa ;  /* 0x0000000805067291 */ /* 0x000fe2000f8e503f */
[----:B------:R-:W-:Y:S01]  /*1480*/  CS2R R58, SRZ ;  /* 0x00000000003a7805 */ /* 0x000fe2000001ff00 */
[----:B------:R-:W-:Y:S01]  /*1490*/  ULEA UR7, UR5, UR7, 0x9 ;  /* 0x0000000705077291 */ /* 0x000fe2000f8e483f */
[----:B------:R-:W-:Y:S02]  /*14a0*/  CS2R R60, SRZ ;  /* 0x00000000003c7805 */ /* 0x000fe4000001ff00 */
[----:B------:R-:W-:Y:S02]  /*14b0*/  CS2R R62, SRZ ;  /* 0x00000000003e7805 */ /* 0x000fe4000001ff00 */
[----:B------:R-:W-:-:S02]  /*14c0*/  CS2R R64, SRZ ;  /* 0x0000000000407805 */ /* 0x000fc4000001ff00 */
[----:B------:R-:W-:Y:S01]  /*14d0*/  CS2R R66, SRZ ;  /* 0x0000000000427805 */ /* 0x000fe2000001ff00 */
[----:B------:R-:W-:Y:S01]  /*14e0*/  UMOV UR12, UR6 ;  /* 0x00000006000c7c82 */ /* 0x000fe20008000000 */
[----:B------:R-:W-:Y:S01]  /*14f0*/  IMAD.MOV.U32 R68, RZ, RZ, RZ ;  /* 0x000000ffff447224 */ /* 0x000fe200078e00ff */
[----:B------:R-:W-:Y:S01]  /*1500*/  UMOV UR14, UR7 ;  /* 0x00000007000e7c82 */ /* 0x000fe20008000000 */
[----:B------:R-:W-:Y:S01]  /*1510*/  CS2R R70, SRZ ;  /* 0x0000000000467805 */ /* 0x000fe2000001ff00 */
[----:B------:R-:W-:Y:S01]  /*1520*/  QGMMA.64x64x32.F32.E5M2.E5M2 R24, gdesc[UR12], RZ, !UPT ;  /* 0x00e000000c1879f3 */ /* 0x000fe2000c7038ff */
[----:B------:R-:W-:Y:S01]  /*1530*/  UIADD3 UR12, UR6, 0x2, URZ ;  /* 0x00000002060c7890 */ /* 0x000fe2000fffe03f */
[----:B------:R-:W-:Y:S01]  /*1540*/  CS2R R72, SRZ ;  /* 0x0000000000487805 */ /* 0x000fe2000001ff00 */
[----:B------:R-:W-:Y:S01]  /*1550*/  UIADD3 UR14, UR7, 0x2, URZ ;  /* 0x00000002070e7890 */ /* 0x000fe2000fffe03f */
[----:B------:R-:W-:Y:S01]  /*1560*/  CS2R R74, SRZ ;  /* 0x00000000004a7805 */ /* 0x000fe2000001ff00 */
[----:B------:R-:W-:Y:S01]  /*1570*/  UMOV UR13, 0x40000040 ;  /* 0x40000040000d7882 */ /* 0x000fe20000000000 */
[----:B------:R-:W-:Y:S01]  /*1580*/  UMOV UR15, 0x40000040 ;  /* 0x40000040000f7882 */ /* 0x000fe20000000000 */
[----:B------:R-:W-:-:S02]  /*1590*/  CS2R R76, SRZ ;  /* 0x00000000004c7805 */ /* 0x000fc4000001ff00 */
[----:B------:R-:W-:-:S03]  /*15a0*/  CS2R R78, SRZ ;  /* 0x00000000004e7805 */ /* 0x000fc6000001ff00 */
[----:B------:R-:W-:Y:S01]  /*15b0*/  QGMMA.64x64x32.F32.E5M2.E5M2 R24, gdesc[UR12], R24 ;  /* 0x00e000000c1879f3 */ /* 0x000fe20008703818 */
[----:B------:R-:W-:Y:S02]  /*15c0*/  UIADD3 UR12, UR6, 0x4, URZ ;  /* 0x00000004060c7890 */ /* 0x000fe4000fffe03f */
[----:B------:R-:W-:Y:S01]  /*15d0*/  UIADD3 UR14, UR7, 0x4, URZ ;  /* 0x00000004070e7890 */ /* 0x000fe2000fffe03f */
[----:B------:R-:W-:Y:S01]  /*15e0*/  UMOV UR13, 0x40000040 ;  /* 0x40000040000d7882 */ /* 0x000fe20000000000 */
[----:B------:R-:W-:-:S07]  /*15f0*/  UMOV UR15, 0x40000040 ;  /* 0x40000040000f7882 */ /* 0x000fce0000000000 */
[----:B------:R-:W-:Y:S01]  /*1600*/  QGMMA.64x64x32.F32.E5M2.E5M2 R24, gdesc[UR12], R24 ;  /* 0x00e000000c1879f3 */ /* 0x000fe20008703818 */
[----:B------:R-:W-:Y:S02]  /*1610*/  UIADD3 UR14, UR7, 0x6, URZ ;  /* 0x00000006070e7890 */ /* 0x000fe4000fffe03f */
[----:B------:R-:W-:Y:S01]  /*1620*/  UIADD3 UR12, UR6, 0x6, URZ ;  /* 0x00000006060c7890 */ /* 0x000fe2000fffe03f */
[----:B------:R-:W-:Y:S01]  /*1630*/  ULDC UR7, c[0x0][0x50c] ;  /* 0x0001430000077ab9 */ /* 0x000fe20000000800 */
[----:B------:R-:W-:Y:S01]  /*1640*/  UMOV UR13, 0x40000040 ;  /* 0x40000040000d7882 */ /* 0x000fe20000000000 */
[----:B------:R-:W-:Y:S01]  /*1650*/  UISETP.NE.AND UP0, UPT, UR7, 0x4, UPT ;  /* 0x000000040700788c */ /* 0x000fe2000bf05270 */
[----:B------:R-:W-:Y:S01]  /*1660*/  UMOV UR15, 0x40000040 ;  /* 0x40000040000f7882 */ /* 0x000fe20000000000 */
[----:B------:R-:W-:Y:S02]  /*1670*/  UMOV UR6, 0x4 ;  /* 0x0000000400067882 */ /* 0x000fe40000000000 */
[----:B------:R-:W-:-:S06]  /*1680*/  USEL UR7, URZ, 0x1, UP0 ;  /* 0x000000013f077887 */ /* 0x000fcc0008000000 */
[----:B------:R-:W-:Y:S01]  /*1690*/  ISETP.NE.AND P0, PT, RZ, UR7, PT ;  /* 0x00000007ff007c0c */ /* 0x000fe2000bf05270 */
[----:B------:R-:W-:-:S12]  /*16a0*/  QGMMA.64x64x32.F32.E5M2.E5M2 R24, gdesc[UR12], R24, gsb0 ;  /* 0x00e000000c1879f3 */ /* 0x000fd80008003818 */
[----:B------:R-:W-:Y:S05]  /*16b0*/  @!P0 BRA `(.L_x_18) ;  /* 0x0000000000888947 */ /* 0x000fea0003800000 */
[----:B------:R-:W-:Y:S02]  /*16c0*/  WARPGROUP.DEPBAR.LE gsb0, 0x0 ;  /* 0x00008000000079c5 */ /* 0x000fe40000010000 */
[----:B------:R-:W-:-:S01]  /*16d0*/  FADD R79, RZ, R24 ;  /* 0x00000018ff4f7221 */ /* 0x000fc20000000000 */
[----:B------:R-:W-:Y:S01]  /*16e0*/  FADD R78, RZ, R25 ;  /* 0x00000019ff4e7221 */ /* 0x000fe20000000000 */
        /* <DEDUP_REMOVED lines=30> */
[----:B------:R-:W-:-:S06]  /*18d0*/  UMOV UR6, URZ ;  /* 0x0000003f00067c82 */ /* 0x000fcc0008000000 */
.L_x_18:
[----:B------:R-:W-:-:S04]  /*18e0*/  UIADD3 UR18, UR5, 0x1, URZ ;  /* 0x0000000105127890 */ /* 0x000fc8000fffe03f */
[----:B------:R-:W-:-:S04]  /*18f0*/  UISETP.NE.AND UP0, UPT, UR18, 0x5, UPT ;  /* 0x000000051200788c */ /* 0x000fc8000bf05270 */
[----:B------:R-:W-:Y:S02]  /*1900*/  USEL UR8, URZ, 0x1, UP0 ;  /* 0x000000013f087887 */ /* 0x000fe40008000000 */
[----:B------:R-:W-:Y:S02]  /*1910*/  USEL UR18, UR18, URZ, UP0 ;  /* 0x0000003f12127287 */ /* 0x000fe40008000000 */
[----:B------:R-:W-:-:S06]  /*1920*/  ULOP3.LUT UR8, UR4, UR8, URZ, 0x3c, !UPT ;  /* 0x0000000804087292 */ /* 0x000fcc000f8e3c3f */
[----:B------:R-:W-:Y:S01]  /*1930*/  IMAD.U32 R9, RZ, RZ, UR8 ;  /* 0x00000008ff097e24 */ /* 0x000fe2000f8e00ff */
[----:B------:R-:W-:-:S06]  /*1940*/  UMOV UR8, 0x1 ;  /* 0x0000000100087882 */ /* 0x000fcc0000000000 */
.L_x_13:
[----:B------:R-:W-:-:S04]  /*1950*/  UISETP.LT.AND UP0, UPT, UR9, 0x1, UPT ;  /* 0x000000010900788c */ /* 0x000fc8000bf01270 */
[----:B------:R-:W-:-:S04]  /*1960*/  USEL UR12, UR9, 0x1, UP0 ;  /* 0x00000001090c7887 */ /* 0x000fc80008000000 */
[----:B------:R-:W-:-:S04]  /*1970*/  UIADD3 UR12, UR9, -UR12, URZ ;  /* 0x8000000c090c7290 */ /* 0x000fc8000fffe03f */
[----:B------:R-:W-:-:S06]  /*1980*/  UISETP.GE.AND UP0, UPT, UR12, 0x1, UPT ;  /* 0x000000010c00788c */ /* 0x000fcc000bf06270 */
[----:B------:R-:W-:-:S13]  /*1990*/  PLOP3.LUT P0, PT, PT, PT, UP0, 0x80, 0x0 ;  /* 0x000000000000781c */ /* 0x000fda0003f0f008 */
[----:B------:R-:W-:Y:S05]  /*19a0*/  @!P0 BRA `(.L_x_19) ;  /* 0x0000000400b48947 */ /* 0x000fea0003800000 */
[----:B01----:R-:W-:Y:S01]  /*19b0*/  IMAD.U32 R6, RZ, RZ, UR12 ;  /* 0x0000000cff067e24 */ /* 0x003fe2000f8e00ff */
[----:B------:R-:W-:Y:S01]  /*19c0*/  UMOV UR19, UR5 ;  /* 0x0000000500137c82 */ /* 0x000fe20008000000 */
[----:B------:R-:W-:-:S05]  /*19d0*/  ULDC UR20, c[0x0][0x50c] ;  /* 0x0001430000147ab9 */ /* 0x000fca0000000800 */
.L_x_27:
[----:B------:R-:W-:-:S13]  /*19e0*/  ISETP.NE.AND P1, PT, R80, 0x3, PT ;  /* 0x000000035000780c */ /* 0x000fda0003f25270 */
[----:B01----:R-:W-:Y:S05]  /*19f0*/  @!P1 BRA `(.L_x_20) ;  /* 0x0000000000049947 */ /* 0x003fea0003800000 */
[----:B------:R-:W-:Y:S01]  /*1a00*/  BPT.TRAP 0x1 ;  /* 0x000000040000795c */ /* 0x000fe20000300000 */
.L_x_20:
[----:B------:R-:W0:Y:S01]  /*1a10*/  S2UR UR12, SR_CgaCtaId ;  /* 0x00000000000c79c3 */ /* 0x000e220000008800 */
[----:B------:R-:W-:Y:S01]  /*1a20*/  UMOV UR10, 0x400 ;  /* 0x00000400000a7882 */ /* 0x000fe20000000000 */
[----:B------:R-:W-:Y:S01]  /*1a30*/  SHF.L.U32 R7, R9, 0x1f, RZ ;  /* 0x0000001f09077819 */ /* 0x000fe200000006ff */
[----:B0-----:R-:W-:-:S04]  /*1a40*/  ULEA UR10, UR12, UR10, 0x18 ;  /* 0x0000000a0c0a7291 */ /* 0x001fc8000f8ec03f */
[----:B------:R-:W-:-:S09]  /*1a50*/  ULEA UR12, UR18, UR10, 0x3 ;  /* 0x0000000a120c7291 */ /* 0x000fd2000f8e183f */
[----:B------:R0:W1:Y:S01]  /*1a60*/  SYNCS.PHASECHK.TRANS64.TRYWAIT P0, [UR12], R7 ;  /* 0x00000007ff0075a7 */ /* 0x000062000800014c */
[----:B------:R-:W-:Y:S05]  /*1a70*/  @!P1 BRA `(.L_x_21) ;  /* 0x0000000000049947 */ /* 0x000fea0003800000 */
[----:B------:R-:W-:Y:S01]  /*1a80*/  BPT.TRAP 0x1 ;  /* 0x000000040000795c */ /* 0x000fe20000300000 */
.L_x_21:
[----:B-1----:R-:W-:Y:S05]  /*1a90*/  @P0 BRA `(.L_x_22) ;  /* 0x0000000000080947 */ /* 0x002fea0003800000 */
[----:B------:R-:W1:Y:S02]  /*1aa0*/  SYNCS.PHASECHK.TRANS64.TRYWAIT P0, [UR12], R7 ;  /* 0x00000007ff0075a7 */ /* 0x000e64000800014c */
[----:B-1----:R-:W-:Y:S05]  /*1ab0*/  @!P0 BRA `(.L_x_23) ;  /* 0x0000005000208947 */ /* 0x002fea0003800000 */
.L_x_22:
[----:B------:R-:W-:Y:S01]  /*1ac0*/  UIADD3 UR12, UR10, 0x14100, URZ ;  /* 0x000141000a0c7890 */ /* 0x000fe2000fffe03f */
[----:B------:R-:W-:Y:S01]  /*1ad0*/  WARPGROUP.ARRIVE ;  /* 0x00000000000079c5 */ /* 0x000fe20000000000 */
[----:B------:R-:W-:Y:S02]  /*1ae0*/  UISETP.NE.AND UP0, UPT, UR7, URZ, UPT ;  /* 0x0000003f0700728c */ /* 0x000fe4000bf05270 */
[----:B------:R-:W-:Y:S02]  /*1af0*/  USHF.R.U32.HI UR12, URZ, 0x4, UR12 ;  /* 0x000000043f0c7899 */ /* 0x000fe4000801160c */
[----:B------:R-:W-:Y:S02]  /*1b00*/  USEL UR8, UR8, URZ, !UP0 ;  /* 0x0000003f08087287 */ /* 0x000fe4000c000000 */
[----:B------:R-:W-:Y:S02]  /*1b10*/  ULOP3.LUT UR12, UR12, 0x3fff, URZ, 0xc0, !UPT ;  /* 0x00003fff0c0c7892 */ /* 0x000fe4000f8ec03f */
[----:B------:R-:W-:-:S02]  /*1b20*/  UISETP.NE.U32.AND UP0, UPT, UR8, URZ, UPT ;  /* 0x0000003f0800728c */ /* 0x000fc4000bf05070 */
[----:B------:R-:W-:Y:S02]  /*1b30*/  ULOP3.LUT UR7, UR11, 0x10000, URZ, 0xfc, !UPT ;  /* 0x000100000b077892 */ /* 0x000fe4000f8efc3f */
[----:B------:R-:W-:Y:S02]  /*1b40*/  ULOP3.LUT UR8, UR12, 0x10000, URZ, 0xfc, !UPT ;  /* 0x000100000c087892 */ /* 0x000fe4000f8efc3f */
[----:B------:R-:W-:Y:S02]  /*1b50*/  ULEA UR7, UR18, UR7, 0xa ;  /* 0x0000000712077291 */ /* 0x000fe4000f8e503f */
[----:B------:R-:W-:Y:S01]  /*1b60*/  ULEA UR8, UR18, UR8, 0x9 ;  /* 0x0000000812087291 */ /* 0x000fe2000f8e483f */
[----:B------:R-:W-:Y:S01]  /*1b70*/  UMOV UR13, 0x40000040 ;  /* 0x40000040000d7882 */ /* 0x000fe20000000000 */
[----:B------:R-:W-:Y:S01]  /*1b80*/  UMOV UR15, 0x40000040 ;  /* 0x40000040000f7882 */ /* 0x000fe20000000000 */
[----:B------:R-:W-:Y:S02]  /*1b90*/  UIADD3 UR6, UR6, 0x4, URZ ;  /* 0x0000000406067890 */ /* 0x000fe4000fffe03f */
[----:B------:R-:W-:-:S02]  /*1ba0*/  UMOV UR12, UR7 ;  /* 0x00000007000c7c82 */ /* 0x000fc40008000000 */
[----:B------:R-:W-:Y:S02]  /*1bb0*/  UMOV UR14, UR8 ;  /* 0x00000008000e7c82 */ /* 0x000fe40008000000 */
[----:B------:R-:W-:Y:S01]  /*1bc0*/  QGMMA.64x64x32.F32.E5M2.E5M2 R24, gdesc[UR12], R24, UP0 ;  /* 0x00e000000c1879f3 */ /* 0x000fe2000bf03818 */
[----:B------:R-:W-:Y:S02]  /*1bd0*/  UIADD3 UR12, UR7, 0x2, URZ ;  /* 0x00000002070c7890 */ /* 0x000fe4000fffe03f */
[----:B------:R-:W-:Y:S01]  /*1be0*/  UIADD3 UR14, UR8, 0x2, URZ ;  /* 0x00000002080e7890 */ /* 0x000fe2000fffe03f */
[----:B------:R-:W-:Y:S01]  /*1bf0*/  UMOV UR13, 0x40000040 ;  /* 0x40000040000d7882 */ /* 0x000fe20000000000 */
[----:B------:R-:W-:Y:S01]  /*1c00*/  UMOV UR15, 0x40000040 ;  /* 0x40000040000f7882 */ /* 0x000fe20000000000 */
[----:B------:R-:W-:-:S06]  /*1c10*/  UISETP.NE.AND UP0, UPT, UR6, UR20, UPT ;  /* 0x000000140600728c */ /* 0x000fcc000bf05270 */
        /* <DEDUP_REMOVED lines=8> */
[----:B------:R-:W-:Y:S01]  /*1ca0*/  UMOV UR13, 0x40000040 ;  /* 0x40000040000d7882 */ /* 0x000fe20000000000 */
[----:B------:R-:W-:Y:S01]  /*1cb0*/  UMOV UR15, 0x40000040 ;  /* 0x40000040000f7882 */ /* 0x000fe20000000000 */
[----:B------:R-:W-:-:S06]  /*1cc0*/  USEL UR7, URZ, 0x1, UP0 ;  /* 0x000000013f077887 */ /* 0x000fcc0008000000 */
[----:B------:R-:W-:Y:S01]  /*1cd0*/  ISETP.NE.AND P0, PT, RZ, UR7, PT ;  /* 0x00000007ff007c0c */ /* 0x000fe2000bf05270 */
[----:B------:R-:W-:Y:S03]  /*1ce0*/  QGMMA.64x64x32.F32.E5M2.E5M2 R24, gdesc[UR12], R24, gsb0 ;  /* 0x00e000000c1879f3 */ /* 0x000fe60008003818 */
[----:B------:R-:W-:-:S09]  /*1cf0*/  WARPGROUP.DEPBAR.LE gsb0, 0x1 ;  /* 0x00008000000079c5 */ /* 0x000fd20000010100 */
[----:B------:R-:W-:Y:S05]  /*1d00*/  @!P0 BRA `(.L_x_24) ;  /* 0x0000000000888947 */ /* 0x000fea0003800000 */
[----:B------:R-:W-:Y:S02]  /*1d10*/  WARPGROUP.DEPBAR.LE gsb0, 0x0 ;  /* 0x00008000000079c5 */ /* 0x000fe40000010000 */
[----:B------:R-:W-:-:S01]  /*1d20*/  FADD R79, R24, R79 ;  /* 0x0000004f184f7221 */ /* 0x000fc20000000000 */
[----:B------:R-:W-:Y:S01]  /*1d30*/  FADD R78, R25, R78 ;  /* 0x0000004e194e7221 */ /* 0x000fe20000000000 */
        /* <DEDUP_REMOVED lines=30> */
[----:B------:R-:W-:-:S06]  /*1f20*/  UMOV UR6, URZ ;  /* 0x0000003f00067c82 */ /* 0x000fcc0008000000 */
.L_x_24:
[----:B------:R-:W-:Y:S05]  /*1f30*/  @!P1 BRA `(.L_x_25) ;  /* 0x0000000000049947 */ /* 0x000fea0003800000 */
[----:B------:R-:W-:Y:S01]  /*1f40*/  BPT.TRAP 0x1 ;  /* 0x000000040000795c */ /* 0x000fe20000300000 */
.L_x_25:
[----:B------:R-:W-:Y:S01]  /*1f50*/  ULEA UR8, UR19, UR10, 0x3 ;  /* 0x0000000a13087291 */ /* 0x000fe2000f8e183f */
[----:B------:R-:W-:-:S03]  /*1f60*/  ISETP.GT.U32.AND P0, PT, R4, 0x1, PT ;  /* 0x000000010400780c */ /* 0x000fc60003f04070 */
[----:B------:R-:W-:-:S04]  /*1f70*/  UIADD3 UR8, UR8, 0x28, URZ ;  /* 0x0000002808087890 */ /* 0x000fc8000fffe03f */
[----:B------:R-:W-:-:S09]  /*1f80*/  UPRMT UR8, URZ, 0x654, UR8 ;  /* 0x000006543f087896 */ /* 0x000fd20008000008 */
[----:B------:R-:W-:Y:S01]  /*1f90*/  SYNCS.ARRIVE.TRANS64.RED.A1T0 RZ, [UR8], RZ ;  /* 0x000000ffffff79a7 */ /* 0x000fe20008100408 */
[----:B------:R-:W-:Y:S05]  /*1fa0*/  @P0 BRA `(.L_x_26) ;  /* 0x0000000000040947 */ /* 0x000fea0003800000 */
[----:B------:R-:W-:Y:S01]  /*1fb0*/  BPT.TRAP 0x1 ;  /* 0x000000040000795c */ /* 0x000fe20000300000 */
.L_x_26:
[----:B------:R-:W-:Y:S01]  /*1fc0*/  UIADD3 UR18, UR18, 0x1, URZ ;  /* 0x0000000112127890 */ /* 0x000fe2000fffe03f */
[C---:B------:R-:W-:Y:S01]  /*1fd0*/  ISETP.GT.AND P0, PT, R6.reuse, 0x1, PT ;  /* 0x000000010600780c */ /* 0x040fe20003f04270 */
[----:B------:R-:W-:Y:S01]  /*1fe0*/  UIADD3 UR19, UR19, 0x1, URZ ;  /* 0x0000000113137890 */ /* 0x000fe2000fffe03f */
[----:B------:R-:W-:Y:S01]  /*1ff0*/  VIADD R6, R6, 0xffffffff ;  /* 0xffffffff06067836 */ /* 0x000fe20000000000 */
[----:B------:R-:W-:Y:S02]  /*2000*/  UISETP.NE.AND UP0, UPT, UR18, 0x5, UPT ;  /* 0x000000051200788c */ /* 0x000fe4000bf05270 */
[----:B------:R-:W-:Y:S02]  /*2010*/  UISETP.NE.AND UP1, UPT, UR19, 0x5, UPT ;  /* 0x000000051300788c */ /* 0x000fe4000bf25270 */
[----:B------:R-:W-:Y:S02]  /*2020*/  USEL UR8, URZ, 0x1, UP0 ;  /* 0x000000013f087887 */ /* 0x000fe40008000000 */
[----:B------:R-:W-:-:S02]  /*2030*/  USEL UR18, UR18, URZ, UP0 ;  /* 0x0000003f12127287 */ /* 0x000fc40008000000 */
[----:B------:R-:W-:Y:S02]  /*2040*/  USEL UR19, UR19, URZ, UP1 ;  /* 0x0000003f13137287 */ /* 0x000fe40008800000 */
[----:B------:R-:W-:Y:S01]  /*2050*/  LOP3.LUT R9, R9, UR8, RZ, 0x3c, !PT ;  /* 0x0000000809097c12 */ /* 0x000fe2000f8e3cff */
[----:B------:R-:W-:Y:S01]  /*2060*/  UMOV UR8, 0x1 ;  /* 0x0000000100087882 */ /* 0x000fe20000000000 */
[----:B------:R-:W-:Y:S08]  /*2070*/  @P0 BRA `(.L_x_27) ;  /* 0xfffffff800580947 */ /* 0x000ff0000383ffff */
.L_x_19:
[----:B------:R-:W-:Y:S01]  /*2080*/  UISETP.NE.AND UP0, UPT, UR6, URZ, UPT ;  /* 0x0000003f0600728c */ /* 0x000fe2000bf05270 */
[----:B01----:R-:W0:Y:S03]  /*2090*/  LDC R6, c[0x0][0x28c] ;  /* 0x0000a300ff067b82 */ /* 0x003e260000000800 */
[----:B------:R-:W-:-:S06]  /*20a0*/  USEL UR6, URZ, 0x1, !UP0 ;  /* 0x000000013f067887 */ /* 0x000fcc000c000000 */
[----:B------:R-:W-:Y:S02]  /*20b0*/  ISETP.NE.AND P0, PT, RZ, UR6, PT ;  /* 0x00000006ff007c0c */ /* 0x000fe4000bf05270 */
[----:B0-----:R-:W-:-:S11]  /*20c0*/  ISETP.GE.AND P1, PT, R6, 0x1, PT ;  /* 0x000000010600780c */ /* 0x001fd60003f26270 */
[----:B------:R-:W-:Y:S05]  /*20d0*/  @!P0 BRA `(.L_x_28) ;  /* 0x0000000000848947 */ /* 0x000fea0003800000 */
[----:B------:R-:W-:Y:S02]  /*20e0*/  WARPGROUP.DEPBAR.LE gsb0, 0x0 ;  /* 0x00008000000079c5 */ /* 0x000fe40000010000 */
[----:B------:R-:W-:Y:S01]  /*20f0*/  FADD R79, R24, R79 ;  /* 0x0000004f184f7221 */ /* 0x000fe20000000000 */
        /* <DEDUP_REMOVED lines=30> */
[----:B------:R-:W-:-:S07]  /*22e0*/  FADD R14, R14, R55 ;  /* 0x000000370e0e7221 */ /* 0x000fce0000000000 */
.L_x_28:
[----:B------:R-:W-:Y:S02]  /*22f0*/  WARPGROUP.DEPBAR.LE gsb0, 0x0 ;  /* 0x00008000000079c5 */ /* 0x000fe40000010000 */
[----:B------:R-:W-:Y:S05]  /*2300*/  @!P1 BRA `(.L_x_29) ;  /* 0x0000000000409947 */ /* 0x000fea0003800000 */
[----:B------:R-:W-:-:S13]  /*2310*/  ISETP.NE.AND P0, PT, R80, 0x3, PT ;  /* 0x000000035000780c */ /* 0x000fda0003f05270 */
[----:B------:R-:W-:Y:S05]  /*2320*/  @!P0 BRA `(.L_x_30) ;  /* 0x0000000000048947 */ /* 0x000fea0003800000 */
[----:B------:R-:W-:Y:S01]  /*2330*/  BPT.TRAP 0x1 ;  /* 0x000000040000795c */ /* 0x000fe20000300000 */
.L_x_30:
[----:B------:R-:W-:Y:S01]  /*2340*/  UISETP.LT.AND UP0, UPT, UR9, 0x1, UPT ;  /* 0x000000010900788c */ /* 0x000fe2000bf01270 */
[----:B------:R-:W-:-:S03]  /*2350*/  ISETP.GT.U32.AND P0, PT, R4, 0x1, PT ;  /* 0x000000010400780c */ /* 0x000fc60003f04070 */
[----:B------:R-:W-:-:S04]  /*2360*/  USEL UR8, UR9, 0x1, UP0 ;  /* 0x0000000109087887 */ /* 0x000fc80008000000 */
[----:B------:R-:W-:-:S04]  /*2370*/  UIADD3 UR8, UR5, UR9, -UR8 ;  /* 0x0000000905087290 */ /* 0x000fc8000fffe808 */
[----:B------:R-:W-:-:S04]  /*2380*/  UIMAD.WIDE.U32 UR6, UR8, -0x33333333, URZ ;  /* 0xcccccccd080678a5 */ /* 0x000fc8000f8e003f */
[----:B------:R-:W-:-:S04]  /*2390*/  USHF.R.U32.HI UR6, URZ, 0x2, UR7 ;  /* 0x000000023f067899 */ /* 0x000fc80008011607 */
[----:B------:R-:W-:-:S04]  /*23a0*/  UIMAD UR8, UR6, -0x5, UR8 ;  /* 0xfffffffb060878a4 */ /* 0x000fc8000f8e0208 */
[----:B------:R-:W-:-:S04]  /*23b0*/  ULEA UR8, UR8, UR10, 0x3 ;  /* 0x0000000a08087291 */ /* 0x000fc8000f8e183f */
[----:B------:R-:W-:-:S04]  /*23c0*/  UIADD3 UR8, UR8, 0x28, URZ ;  /* 0x0000002808087890 */ /* 0x000fc8000fffe03f */
[----:B------:R-:W-:-:S09]  /*23d0*/  UPRMT UR8, URZ, 0x654, UR8 ;  /* 0x000006543f087896 */ /* 0x000fd20008000008 */
[----:B------:R-:W-:Y:S01]  /*23e0*/  SYNCS.ARRIVE.TRANS64.RED.A1T0 RZ, [UR8], RZ ;  /* 0x000000ffffff79a7 */ /* 0x000fe20008100408 */
[----:B------:R-:W-:Y:S05]  /*23f0*/  @P0 BRA `(.L_x_29) ;  /* 0x0000000000040947 */ /* 0x000fea0003800000 */
[----:B------:R-:W-:Y:S01]  /*2400*/  BPT.TRAP 0x1 ;  /* 0x000000040000795c */ /* 0x000fe20000300000 */
.L_x_29:
[----:B------:R-:W0:Y:S01]  /*2410*/  LDC R24, c[0x0][0x288] ;  /* 0x0000a200ff187b82 */ /* 0x000e220000000800 */
[--C-:B------:R-:W-:Y:S01]  /*2420*/  SHF.R.U32.HI R6, RZ, 0x2, R2.reuse ;  /* 0x00000002ff067819 */ /* 0x100fe20000011602 */
[----:B------:R-:W-:Y:S01]  /*2430*/  IMAD.SHL.U32 R17, R12, 0x40, RZ ;  /* 0x000000400c117824 */ /* 0x000fe200078e00ff */
[----:B------:R-:W-:Y:S01]  /*2440*/  SHF.R.U32.HI R9, RZ, 0x7, R2 ;  /* 0x00000007ff097819 */ /* 0x000fe20000011602 */
[----:B------:R-:W-:Y:S01]  /*2450*/  UIADD3 UR5, UR9, UR5, URZ ;  /* 0x0000000509057290 */ /* 0x000fe2000fffe03f */
[----:B------:R-:W-:Y:S01]  /*2460*/  LOP3.LUT R7, R6, 0x7, RZ, 0xc0, !PT ;  /* 0x0000000706077812 */ /* 0x000fe200078ec0ff */
[C---:B------:R-:W-:Y:S01]  /*2470*/  IMAD.SHL.U32 R12, R2.reuse, 0x2, RZ ;  /* 0x00000002020c7824 */ /* 0x040fe200078e00ff */
[----:B------:R-:W-:Y:S01]  /*2480*/  LOP3.LUT R6, R9, 0x1, RZ, 0xc0, !PT ;  /* 0x0000000109067812 */ /* 0x000fe200078ec0ff */
[----:B------:R-:W-:Y:S01]  /*2490*/  UISETP.GT.U32.AND UP0, UPT, UR5, 0x4, UPT ;  /* 0x000000040500788c */ /* 0x000fe2000bf04070 */
[C---:B------:R-:W-:Y:S01]  /*24a0*/  LOP3.LUT R13, R2.reuse, 0x3, RZ, 0xc0, !PT ;  /* 0x00000003020d7812 */ /* 0x040fe200078ec0ff */
[----:B------:R-:W-:Y:S01]  /*24b0*/  ULDC UR12, c[0x0][0x284] ;  /* 0x0000a100000c7ab9 */ /* 0x000fe20000000800 */
[----:B------:R-:W-:Y:S01]  /*24c0*/  LOP3.LUT R8, R2, 0x60, RZ, 0xc0, !PT ;  /* 0x0000006002087812 */ /* 0x000fe200078ec0ff */
[----:B------:R-:W-:Y:S01]  /*24d0*/  IMAD.SHL.U32 R26, R6, 0x40, RZ ;  /* 0x00000040061a7824 */ /* 0x000fe200078e00ff */
[----:B------:R-:W-:Y:S01]  /*24e0*/  UISETP.LT.U32.AND UP0, UPT, UR9, 0x5, UP0 ;  /* 0x000000050900788c */ /* 0x000fe20008701070 */
[----:B------:R-:W-:Y:S01]  /*24f0*/  SHF.R.S32.HI R32, RZ, 0x1f, R69 ;  /* 0x0000001fff207819 */ /* 0x000fe20000011445 */
[----:B------:R-:W-:Y:S01]  /*2500*/  UISETP.GE.U32.AND UP1, UPT, UR9, 0x5, UPT ;  /* 0x000000050900788c */ /* 0x000fe2000bf26070 */
[----:B------:R-:W-:Y:S01]  /*2510*/  SHF.R.U32.HI R8, RZ, 0x1, R8 ;  /* 0x00000001ff087819 */ /* 0x000fe20000011608 */
[----:B------:R-:W-:Y:S01]  /*2520*/  ULDC.64 UR10, c[0x0][0x5d0] ;  /* 0x00017400000a7ab9 */ /* 0x000fe20000000a00 */
[--C-:B------:R-:W-:Y:S01]  /*2530*/  LOP3.LUT R9, R26, 0x40, R7.reuse, 0xe2, !PT ;  /* 0x000000401a097812 */ /* 0x100fe200078ee207 */
[----:B------:R-:W-:Y:S01]  /*2540*/  UIMAD.WIDE.U32 UR6, UR5, -0x33333333, URZ ;  /* 0xcccccccd050678a5 */ /* 0x000fe2000f8e003f */
[----:B------:R-:W-:Y:S01]  /*2550*/  IADD3 R25, RZ, -R8, -R7 ;  /* 0x80000008ff197210 */ /* 0x000fe20007ffe807 */
[----:B------:R-:W-:Y:S01]  /*2560*/  USEL UR8, URZ, 0x1, !UP0 ;  /* 0x000000013f087887 */ /* 0x000fe2000c000000 */
[----:B------:R-:W-:Y:S01]  /*2570*/  LOP3.LUT R12, R17, 0x6, R12, 0xf8, !PT ;  /* 0x00000006110c7812 */ /* 0x000fe200078ef80c */
[----:B------:R-:W-:Y:S01]  /*2580*/  USHF.R.U32.HI UR6, URZ, 0x2, UR7 ;  /* 0x000000023f067899 */ /* 0x000fe20008011607 */
[----:B0-----:R-:W-:Y:S01]  /*2590*/  IMAD R26, R13, -0x2, R24 ;  /* 0xfffffffe0d1a7824 */ /* 0x001fe200078e0218 */
[----:B------:R-:W-:Y:S01]  /*25a0*/  ISETP.GE.AND P0, PT, R17, R24, PT ;  /* 0x000000181100720c */ /* 0x000fe20003f06270 */
[----:B------:R-:W-:Y:S01]  /*25b0*/  IMAD.SHL.U32 R24, R16, 0x80, RZ ;  /* 0x0000008010187824 */ /* 0x000fe200078e00ff */
[----:B------:R-:W-:Y:S01]  /*25c0*/  SHF.R.S32.HI R13, RZ, 0x1f, R12 ;  /* 0x0000001fff0d7819 */ /* 0x000fe2000001140c */
[----:B------:R-:W-:Y:S01]  /*25d0*/  IMAD R25, R6, -0x40, R25 ;  /* 0xffffffc006197824 */ /* 0x000fe200078e0219 */
[----:B------:R-:W-:Y:S01]  /*25e0*/  ULOP3.LUT UR4, UR4, UR8, URZ, 0x3c, !UPT ;  /* 0x0000000804047292 */ /* 0x000fe2000f8e3c3f */
[----:B------:R-:W-:Y:S01]  /*25f0*/  IMAD R6, R32, UR10, RZ ;  /* 0x0000000a20067c24 */ /* 0x000fe2000f8e02ff */
[----:B------:R-:W-:Y:S01]  /*2600*/  ISETP.GE.OR P0, PT, R24, UR12, P0 ;  /* 0x0000000c18007c0c */ /* 0x000fe20008706670 */
[----:B------:R-:W-:Y:S01]  /*2610*/  IMAD.WIDE R28, R16, 0x80, RZ ;  /* 0x00000080101c7825 */ /* 0x000fe200078e02ff */
[----:B------:R-:W-:Y:S01]  /*2620*/  UIMAD UR5, UR6, -0x5, UR5 ;  /* 0xfffffffb060578a4 */ /* 0x000fe2000f8e0205 */
[----:B------:R-:W-:Y:S01]  /*2630*/  IADD3 R25, -R24, UR12, R25 ;  /* 0x0000000c18197c10 */ /* 0x000fe2000fffe119 */
[----:B------:R-:W-:Y:S01]  /*2640*/  @UP1 ULOP3.LUT UR4, UR4, 0x1, UR6, 0x78, !UPT ;  /* 0x0000000104041892 */ /* 0x000fe2000f8e7806 */
[C---:B------:R-:W-:Y:S01]  /*2650*/  IMAD R27, R69.reuse, UR11, R6 ;  /* 0x0000000b451b7c24 */ /* 0x040fe2000f8e0206 */
[----:B------:R-:W-:Y:S01]  /*2660*/  LOP3.LUT R33, R28, R9, R8, 0xfe, !PT ;  /* 0x000000091c217212 */ /* 0x000fe200078efe08 */
[----:B------:R-:W-:-:S04]  /*2670*/  IMAD.WIDE.U32 R6, R69, UR10, R12 ;  /* 0x0000000a45067c25 */ /* 0x000fc8000f8e000c */
[----:B------:R-:W-:Y:S02]  /*2680*/  IMAD.IADD R7, R7, 0x1, R27 ;  /* 0x0000000107077824 */ /* 0x000fe400078e021b */
[----:B------:R-:W-:Y:S02]  /*2690*/  IMAD.IADD R26, R26, 0x1, -R17 ;  /* 0x000000011a1a7824 */ /* 0x000fe400078e0a11 */
[----:B------:R-:W-:Y:S01]  /*26a0*/  IMAD.MOV.U32 R24, RZ, RZ, -0x1 ;  /* 0xffffffffff187424 */ /* 0x000fe200078e00ff */
[----:B------:R-:W-:Y:S06]  /*26b0*/  @P0 BRA `(.L_x_31) ;  /* 0x0000002400940947 */ /* 0x000fec0003800000 */
[----:B------:R-:W0:Y:S01]  /*26c0*/  LDC.64 R30, c[0x0][0x5c8] ;  /* 0x00017200ff1e7b82 */ /* 0x000e220000000a00 */
[----:B------:R-:W-:Y:S01]  /*26d0*/  ULDC.64 UR6, c[0x0][0x5c0] ;  /* 0x0001700000067ab9 */ /* 0x000fe20000000a00 */
[----:B------:R-:W-:Y:S01]  /*26e0*/  BSSY B0, `(.L_x_31) ;  /* 0x0000262000007945 */ /* 0x000fe20003800000 */
[-C--:B0-----:R-:W-:Y:S02]  /*26f0*/  IMAD R8, R29, R30.reuse, RZ ;  /* 0x0000001e1d087224 */ /* 0x081fe400078e02ff */
[----:B------:R-:W-:-:S04]  /*2700*/  IMAD.WIDE.U32 R6, R33, R30, R6 ;  /* 0x0000001e21067225 */ /* 0x000fc800078e0006 */
[----:B------:R-:W-:Y:S01]  /*2710*/  IMAD R17, R33, R31, R8 ;  /* 0x0000001f21117224 */ /* 0x000fe200078e0208 */
[----:B------:R-:W-:Y:S02]  /*2720*/  LEA R9, P0, R30, R6, 0x3 ;  /* 0x000000061e097211 */ /* 0x000fe400078018ff */
[----:B------:R-:W-:Y:S01]  /*2730*/  IADD3 R8, P1, R6, UR6, RZ ;  /* 0x0000000606087c10 */ /* 0x000fe2000ff3e0ff */
[----:B------:R-:W-:Y:S01]  /*2740*/  IMAD.IADD R17, R7, 0x1, R17 ;  /* 0x0000000107117824 */ /* 0x000fe200078e0211 */
[----:B------:R-:W-:-:S04]  /*2750*/  IADD3 R6, P2, R9, UR6, RZ ;  /* 0x0000000609067c10 */ /* 0x000fc8000ff5e0ff */
[----:B------:R-:W-:Y:S02]  /*2760*/  LEA.HI.X R7, R30, R17, R31, 0x3, P0 ;  /* 0x000000111e077211 */ /* 0x000fe400000f1c1f */
[----:B----45:R-:W-:Y:S02]  /*2770*/  FSETP.NEU.AND P0, PT, R10, RZ, PT ;  /* 0x000000ff0a00720b */ /* 0x030fe40003f0d000 */
[----:B------:R-:W-:Y:S02]  /*2780*/  IADD3.X R9, R17, UR7, RZ, P1, !PT ;  /* 0x0000000711097c10 */ /* 0x000fe40008ffe4ff */
[----:B------:R-:W-:-:S09]  /*2790*/  IADD3.X R7, R7, UR7, RZ, P2, !PT ;  /* 0x0000000707077c10 */ /* 0x000fd200097fe4ff */
[----:B------:R-:W-:Y:S05]  /*27a0*/  @!P0 BRA `(.L_x_32) ;  /* 0x0000001c00148947 */ /* 0x000fea0003800000 */
[----:B------:R-:W-:Y:S01]  /*27b0*/  ULDC.64 UR6, c[0x0][0x5b8] ;  /* 0x00016e0000067ab9 */ /* 0x000fe20000000a00 */
[----:B------:R-:W-:Y:S01]  /*27c0*/  ISETP.GE.AND P0, PT, R26, 0x1, PT ;  /* 0x000000011a00780c */ /* 0x000fe20003f06270 */
[----:B------:R-:W-:Y:S01]  /*27d0*/  IMAD R30, R32, UR6, RZ ;  /* 0x00000006201e7c24 */ /* 0x000fe2000f8e02ff */
[----:B------:R-:W-:Y:S01]  /*27e0*/  ULDC.64 UR10, c[0x0][0x5a8] ;  /* 0x00016a00000a7ab9 */ /* 0x000fe20000000a00 */
[----:B------:R-:W-:Y:S01]  /*27f0*/  IMAD.WIDE.U32 R16, R69, UR6, R12 ;  /* 0x0000000645107c25 */ /* 0x000fe2000f8e000c */
[----:B------:R-:W-:Y:S01]  /*2800*/  ISETP.LT.OR P3, PT, R25, 0x1, !P0 ;  /* 0x000000011900780c */ /* 0x000fe20004761670 */
[----:B------:R-:W-:Y:S02]  /*2810*/  BSSY B1, `(.L_x_33) ;  /* 0x000000c000017945 */ /* 0x000fe40003800000 */
[----:B------:R-:W-:Y:S01]  /*2820*/  IMAD R69, R69, UR7, R30 ;  /* 0x0000000745457c24 */ /* 0x000fe2000f8e021e */
[----:B------:R-:W-:Y:S02]  /*2830*/  ULDC.64 UR6, c[0x0][0x5b0] ;  /* 0x00016c0000067ab9 */ /* 0x000fe40000000a00 */
[----:B------:R-:W-:-:S02]  /*2840*/  IMAD R27, R29, UR6, RZ ;  /* 0x000000061d1b7c24 */ /* 0x000fc4000f8e02ff */
[----:B------:R-:W-:Y:S02]  /*2850*/  IMAD.IADD R17, R17, 0x1, R69 ;  /* 0x0000000111117824 */ /* 0x000fe400078e0245 */
[C---:B------:R-:W-:Y:S02]  /*2860*/  IMAD R27, R33.reuse, UR7, R27 ;  /* 0x00000007211b7c24 */ /* 0x040fe4000f8e021b */
[----:B------:R-:W-:-:S03]  /*2870*/  IMAD.WIDE.U32 R12, R33, UR6, R16 ;  /* 0x00000006210c7c25 */ /* 0x000fc6000f8e0010 */
[----:B------:R-:W-:-:S04]  /*2880*/  IADD3 R12, P1, R12, UR10, RZ ;  /* 0x0000000a0c0c7c10 */ /* 0x000fc8000ff3e0ff */
[--C-:B------:R-:W-:Y:S02]  /*2890*/  IADD3.X R13, R13, UR11, R27.reuse, P1, !PT ;  /* 0x0000000b0d0d7c10 */ /* 0x100fe40008ffe41b */
[----:B------:R-:W-:Y:S01]  /*28a0*/  PRMT R27, RZ, 0x7610, R27 ;  /* 0x00007610ff1b7816 */ /* 0x000fe2000000001b */
[----:B------:R-:W-:Y:S06]  /*28b0*/  @P3 BRA `(.L_x_34) ;  /* 0x0000000000043947 */ /* 0x000fec0003800000 */
[----:B------:R0:W5:Y:S02]  /*28c0*/  LDG.E.U8 R27, desc[UR16][R12.64] ;  /* 0x000000100c1b7981 */ /* 0x000164000c1e1100 */
.L_x_34:
[----:B------:R-:W-:Y:S05]  /*28d0*/  BSYNC B1 ;  /* 0x0000000000017941 */ /* 0x000fea0003800000 */
.L_x_33:
[----:B-----5:R-:W-:Y:S01]  /*28e0*/  LOP3.LUT R27, R27, 0xff, RZ, 0xc0, !PT ;  /* 0x000000ff1b1b7812 */ /* 0x020fe200078ec0ff */
[----:B------:R-:W-:Y:S01]  /*28f0*/  BSSY B1, `(.L_x_35) ;  /* 0x000000c000017945 */ /* 0x000fe20003800000 */
[----:B------:R-:W-:Y:S02]  /*2900*/  ISETP.GE.AND P1, PT, R26, 0x2, PT ;  /* 0x000000021a00780c */ /* 0x000fe40003f26270 */
[----:B------:R-:W-:Y:S02]  /*2910*/  F2FP.F16.E5M2.UNPACK_B R27, R27 ;  /* 0x0000001bff1b723e */ /* 0x000fe400020004ff */
[----:B------:R-:W-:-:S03]  /*2920*/  ISETP.LT.OR P2, PT, R25, 0x1, !P1 ;  /* 0x000000011900780c */ /* 0x000fc60004f41670 */
[----:B------:R-:W-:-:S05]  /*2930*/  HADD2.F32 R27, -RZ, R27.H0_H0 ;  /* 0x2000001bff1b7230 */ /* 0x000fca0000004100 */
[----:B------:R-:W-:Y:S01]  /*2940*/  FMUL R30, R27, R10 ;  /* 0x0000000a1b1e7220 */ /* 0x000fe20000400000 */
[----:B------:R-:W-:-:S03]  /*2950*/  PRMT R27, RZ, 0x7610, R27 ;  /* 0x00007610ff1b7816 */ /* 0x000fc6000000001b */
[----:B--2---:R-:W-:-:S05]  /*2960*/  FFMA R30, R79, R3, R30 ;  /* 0x000000034f1e7223 */ /* 0x004fca000000001e */
[----:B------:R-:W-:-:S05]  /*2970*/  F2FP.SATFINITE.E5M2.F32.PACK_AB_MERGE_C R31, RZ, R30, RZ ;  /* 0x0000001eff1f723e */ /* 0x000fca00048060ff */
[----:B------:R1:W-:Y:S01]  /*2980*/  @!P3 STG.E.U8 desc[UR16][R8.64], R31 ;  /* 0x0000001f0800b986 */ /* 0x0003e2000c101110 */
[----:B------:R-:W-:Y:S05]  /*2990*/  @P2 BRA `(.L_x_36) ;  /* 0x0000000000042947 */ /* 0x000fea0003800000 */
[----:B------:R2:W5:Y:S02]  /*29a0*/  LDG.E.U8 R27, desc[UR16][R12.64+0x1] ;  /* 0x000001100c1b7981 */ /* 0x000564000c1e1100 */
.L_x_36:
[----:B------:R-:W-:Y:S05]  /*29b0*/  BSYNC B1 ;  /* 0x0000000000017941 */ /* 0x000fea0003800000 */
.L_x_35:
[----:B-----5:R-:W-:Y:S01]  /*29c0*/  LOP3.LUT R27, R27, 0xff, RZ, 0xc0, !PT ;  /* 0x000000ff1b1b7812 */ /* 0x020fe200078ec0ff */
[----:B------:R-:W-:Y:S01]  /*29d0*/  BSSY B1, `(.L_x_37) ;  /* 0x0000012000017945 */ /* 0x000fe20003800000 */
[----:B-1----:R-:W-:Y:S02]  /*29e0*/  IADD3 R31, P3, R33, 0x8, RZ ;  /* 0x00000008211f7810 */ /* 0x002fe40007f7e0ff */
[----:B------:R-:W-:Y:S02]  /*29f0*/  F2FP.F16.E5M2.UNPACK_B R27, R27 ;  /* 0x0000001bff1b723e */ /* 0x000fe400020004ff */
[----:B------:R-:W-:Y:S01]  /*2a00*/  ISETP.LT.OR P0, PT, R25, 0x9, !P0 ;  /* 0x000000091900780c */ /* 0x000fe20004701670 */
[----:B------:R-:W-:Y:S02]  /*2a10*/  IMAD.X R28, RZ, RZ, R29, P3 ;  /* 0x000000ffff1c7224 */ /* 0x000fe400018e061d */
[----:B------:R-:W-:Y:S02]  /*2a20*/  HADD2.F32 R27, -RZ, R27.H0_H0 ;  /* 0x2000001bff1b7230 */ /* 0x000fe40000004100 */
[----:B------:R-:W-:-:S02]  /*2a30*/  IMAD R28, R28, UR6, RZ ;  /* 0x000000061c1c7c24 */ /* 0x000fc4000f8e02ff */
[----:B------:R-:W-:-:S04]  /*2a40*/  IMAD.WIDE.U32 R16, R31, UR6, R16 ;  /* 0x000000061f107c25 */ /* 0x000fc8000f8e0010 */
[----:B------:R-:W-:Y:S01]  /*2a50*/  FMUL R27, R27, R10 ;  /* 0x0000000a1b1b7220 */ /* 0x000fe20000400000 */
[----:B------:R-:W-:-:S03]  /*2a60*/  IMAD R31, R31, UR7, R28 ;  /* 0x000000071f1f7c24 */ /* 0x000fc6000f8e021c */
[----:B------:R-:W-:Y:S01]  /*2a70*/  FFMA R27, R78, R3, R27 ;  /* 0x000000034e1b7223 */ /* 0x000fe2000000001b */
[----:B------:R-:W-:-:S04]  /*2a80*/  IADD3 R16, P3, R16, UR10, RZ ;  /* 0x0000000a10107c10 */ /* 0x000fc8000ff7e0ff */
[----:B------:R-:W-:Y:S02]  /*2a90*/  F2FP.SATFINITE.E5M2.F32.PACK_AB_MERGE_C R29, RZ, R27, RZ ;  /* 0x0000001bff1d723e */ /* 0x000fe400048060ff */
[----:B------:R-:W-:Y:S02]  /*2aa0*/  IADD3.X R17, R17, UR11, R31, P3, !PT ;  /* 0x0000000b11117c10 */ /* 0x000fe40009ffe41f */
[----:B------:R-:W-:Y:S01]  /*2ab0*/  PRMT R27, RZ, 0x7610, R27 ;  /* 0x00007610ff1b7816 */ /* 0x000fe2000000001b */
[----:B------:R1:W-:Y:S01]  /*2ac0*/  @!P2 STG.E.U8 desc[UR16][R8.64+0x1], R29 ;  /* 0x0000011d0800a986 */ /* 0x0003e2000c101110 */
[----:B------:R-:W-:Y:S05]  /*2ad0*/  @P0 BRA `(.L_x_38) ;  /* 0x0000000000040947 */ /* 0x000fea0003800000 */
[----:B------:R3:W5:Y:S02]  /*2ae0*/  LDG.E.U8 R27, desc[UR16][R16.64] ;  /* 0x00000010101b7981 */ /* 0x000764000c1e1100 */
.L_x_38:
[----:B------:R-:W-:Y:S05]  /*2af0*/  BSYNC B1 ;  /* 0x0000000000017941 */ /* 0x000fea0003800000 */
.L_x_37:
[----:B-----5:R-:W-:Y:S01]  /*2b00*/  LOP3.LUT R27, R27, 0xff, RZ, 0xc0, !PT ;  /* 0x000000ff1b1b7812 */ /* 0x020fe200078ec0ff */
[----:B------:R-:W-:Y:S01]  /*2b10*/  BSSY B1, `(.L_x_39) ;  /* 0x000000b000017945 */ /* 0x000fe20003800000 */
[----:B------:R-:W-:Y:S02]  /*2b20*/  ISETP.LT.OR P1, PT, R25, 0x9, !P1 ;  /* 0x000000091900780c */ /* 0x000fe40004f21670 */
[----:B------:R-:W-:-:S05]  /*2b30*/  F2FP.F16.E5M2.UNPACK_B R27, R27 ;  /* 0x0000001bff1b723e */ /* 0x000fca00020004ff */
[----:B------:R-:W-:-:S05]  /*2b40*/  HADD2.F32 R27, -RZ, R27.H0_H0 ;  /* 0x2000001bff1b7230 */ /* 0x000fca0000004100 */
[----:B------:R-:W-:Y:S01]  /*2b50*/  FMUL R28, R27, R10 ;  /* 0x0000000a1b1c7220 */ /* 0x000fe20000400000 */
[----:B------:R-:W-:-:S03]  /*2b60*/  PRMT R27, RZ, 0x7610, R27 ;  /* 0x00007610ff1b7816 */ /* 0x000fc6000000001b */
[----:B------:R-:W-:-:S05]  /*2b70*/  FFMA R28, R77, R3, R28 ;  /* 0x000000034d1c7223 */ /* 0x000fca000000001c */
[----:B-1----:R-:W-:-:S05]  /*2b80*/  F2FP.SATFINITE.E5M2.F32.PACK_AB_MERGE_C R29, RZ, R28, RZ ;  /* 0x0000001cff1d723e */ /* 0x002fca00048060ff */
[----:B------:R1:W-:Y:S01]  /*2b90*/  @!P0 STG.E.U8 desc[UR16][R6.64], R29 ;  /* 0x0000001d06008986 */ /* 0x0003e2000c101110 */
[----:B------:R-:W-:Y:S05]  /*2ba0*/  @P1 BRA `(.L_x_40) ;  /* 0x0000000000041947 */ /* 0x000fea0003800000 */
[----:B------:R4:W5:Y:S02]  /*2bb0*/  LDG.E.U8 R27, desc[UR16][R16.64+0x1] ;  /* 0x00000110101b7981 */ /* 0x000964000c1e1100 */
.L_x_40:
[----:B------:R-:W-:Y:S05]  /*2bc0*/  BSYNC B1 ;  /* 0x0000000000017941 */ /* 0x000fea0003800000 */
.L_x_39:
[----:B-----5:R-:W-:Y:S01]  /*2bd0*/  LOP3.LUT R27, R27, 0xff, RZ, 0xc0, !PT ;  /* 0x000000ff1b1b7812 */ /* 0x020fe200078ec0ff */
[----:B------:R-:W-:Y:S01]  /*2be0*/  BSSY B1, `(.L_x_41) ;  /* 0x000000c000017945 */ /* 0x000fe20003800000 */
[----:B------:R-:W-:Y:S02]  /*2bf0*/  ISETP.GE.AND P0, PT, R26, 0x9, PT ;  /* 0x000000091a00780c */ /* 0x000fe40003f06270 */
[----:B------:R-:W-:Y:S02]  /*2c00*/  F2FP.F16.E5M2.UNPACK_B R27, R27 ;  /* 0x0000001bff1b723e */ /* 0x000fe400020004ff */
[----:B------:R-:W-:-:S03]  /*2c10*/  ISETP.LT.OR P2, PT, R25, 0x1, !P0 ;  /* 0x000000011900780c */ /* 0x000fc60004741670 */
[----:B------:R-:W-:-:S05]  /*2c20*/  HADD2.F32 R27, -RZ, R27.H0_H0 ;  /* 0x2000001bff1b7230 */ /* 0x000fca0000004100 */
[----:B------:R-:W-:-:S04]  /*2c30*/  FMUL R27, R27, R10 ;  /* 0x0000000a1b1b7220 */ /* 0x000fc80000400000 */
[----:B------:R-:W-:-:S05]  /*2c40*/  FFMA R27, R76, R3, R27 ;  /* 0x000000034c1b7223 */ /* 0x000fca000000001b */
[----:B-1----:R-:W-:Y:S02]  /*2c50*/  F2FP.SATFINITE.E5M2.F32.PACK_AB_MERGE_C R29, RZ, R27, RZ ;  /* 0x0000001bff1d723e */ /* 0x002fe400048060ff */
[----:B------:R-:W-:-:S03]  /*2c60*/  PRMT R27, RZ, 0x7610, R27 ;  /* 0x00007610ff1b7816 */ /* 0x000fc6000000001b */
[----:B------:R1:W-:Y:S01]  /*2c70*/  @!P1 STG.E.U8 desc[UR16][R6.64+0x1], R29 ;  /* 0x0000011d06009986 */ /* 0x0003e2000c101110 */
[----:B------:R-:W-:Y:S05]  /*2c80*/  @P2 BRA `(.L_x_42) ;  /* 0x0000000000042947 */ /* 0x000fea0003800000 */
[----:B------:R0:W5:Y:S02]  /*2c90*/  LDG.E.U8 R27, desc[UR16][R12.64+0x8] ;  /* 0x000008100c1b7981 */ /* 0x000164000c1e1100 */
.L_x_42:
[----:B------:R-:W-:Y:S05]  /*2ca0*/  BSYNC B1 ;  /* 0x0000000000017941 */ /* 0x000fea0003800000 */
.L_x_41:
        /* <DEDUP_REMOVED lines=13> */
.L_x_44:
[----:B------:R-:W-:Y:S05]  /*2d80*/  BSYNC B1 ;  /* 0x0000000000017941 */ /* 0x000fea0003800000 */
.L_x_43:
[----:B-----5:R-:W-:Y:S01]  /*2d90*/  LOP3.LUT R27, R27, 0xff, RZ, 0xc0, !PT ;  /* 0x000000ff1b1b7812 */ /* 0x020fe200078ec0ff */
[----:B------:R-:W-:Y:S01]  /*2da0*/  BSSY B1, `(.L_x_45) ;  /* 0x000000b000017945 */ /* 0x000fe20003800000 */
[----:B------:R-:W-:Y:S02]  /*2db0*/  ISETP.LT.OR P0, PT, R25, 0x9, !P0 ;  /* 0x000000091900780c */ /* 0x000fe40004701670 */
[----:B------:R-:W-:-:S05]  /*2dc0*/  F2FP.F16.E5M2.UNPACK_B R27, R27 ;  /* 0x0000001bff1b723e */ /* 0x000fca00020004ff */
        /* <DEDUP_REMOVED lines=8> */
.L_x_46:
[----:B------:R-:W-:Y:S05]  /*2e50*/  BSYNC B1 ;  /* 0x0000000000017941 */ /* 0x000fea0003800000 */
.L_x_45:
        /* <DEDUP_REMOVED lines=12> */
.L_x_48:
[----:B------:R-:W-:Y:S05]  /*2f20*/  BSYNC B1 ;  /* 0x0000000000017941 */ /* 0x000fea0003800000 */
.L_x_47:
        /* <DEDUP_REMOVED lines=13> */
.L_x_50:
[----:B------:R-:W-:Y:S05]  /*3000*/  BSYNC B1 ;  /* 0x0000000000017941 */ /* 0x000fea0003800000 */
.L_x_49:
        /* <DEDUP_REMOVED lines=13> */
.L_x_52:
[----:B------:R-:W-:Y:S05]  /*30e0*/  BSYNC B1 ;  /* 0x0000000000017941 */ /* 0x000fea0003800000 */
.L_x_51:
        /* <DEDUP_REMOVED lines=12> */
.L_x_54:
[----:B------:R-:W-:Y:S05]  /*31b0*/  BSYNC B1 ;  /* 0x0000000000017941 */ /* 0x000fea0003800000 */
.L_x_53:
        /* <DEDUP_REMOVED lines=12> */
.L_x_56:
[----:B------:R-:W-:Y:S05]  /*3280*/  BSYNC B1 ;  /* 0x0000000000017941 */ /* 0x000fea0003800000 */
.L_x_55:
        /* <DEDUP_REMOVED lines=13> */
.L_x_58:
[----:B------:R-:W-:Y:S05]  /*3360*/  BSYNC B1 ;  /* 0x0000000000017941 */ /* 0x000fea0003800000 */
.L_x_57:
        /* <DEDUP_REMOVED lines=13> */
.L_x_60:
[----:B------:R-:W-:Y:S05]  /*3440*/  BSYNC B1 ;  /* 0x0000000000017941 */ /* 0x000fea0003800000 */
.L_x_59:
        /* <DEDUP_REMOVED lines=12> */
.L_x_62:
[----:B------:R-:W-:Y:S05]  /*3510*/  BSYNC B1 ;  /* 0x0000000000017941 */ /* 0x000fea0003800000 */
.L_x_61:
        /* <DEDUP_REMOVED lines=12> */
.L_x_64:
[----:B------:R-:W-:Y:S05]  /*35e0*/  BSYNC B1 ;  /* 0x0000000000017941 */ /* 0x000fea0003800000 */
.L_x_63:
        /* <DEDUP_REMOVED lines=13> */
.L_x_66:
[----:B------:R-:W-:Y:S05]  /*36c0*/  BSYNC B1 ;  /* 0x0000000000017941 */ /* 0x000fea0003800000 */
.L_x_65:
        /* <DEDUP_REMOVED lines=13> */
.L_x_68:
[----:B------:R-:W-:Y:S05]  /*37a0*/  BSYNC B1 ;  /* 0x0000000000017941 */ /* 0x000fea0003800000 */
.L_x_67:
        /* <DEDUP_REMOVED lines=12> */
.L_x_70:
[----:B------:R-:W-:Y:S05]  /*3870*/  BSYNC B1 ;  /* 0x0000000000017941 */ /* 0x000fea0003800000 */
.L_x_69:
        /* <DEDUP_REMOVED lines=12> */
.L_x_72:
[----:B------:R-:W-:Y:S05]  /*3940*/  BSYNC B1 ;  /* 0x0000000000017941 */ /* 0x000fea0003800000 */
.L_x_71:
        /* <DEDUP_REMOVED lines=13> */
.L_x_74:
[----:B------:R-:W-:Y:S05]  /*3a20*/  BSYNC B1 ;  /* 0x0000000000017941 */ /* 0x000fea0003800000 */
.L_x_73:
        /* <DEDUP_REMOVED lines=13> */
.L_x_76:
[----:B------:R-:W-:Y:S05]  /*3b00*/  BSYNC B1 ;  /* 0x0000000000017941 */ /* 0x000fea0003800000 */
.L_x_75:
        /* <DEDUP_REMOVED lines=12> */
.L_x_78:
[----:B------:R-:W-:Y:S05]  /*3bd0*/  BSYNC B1 ;  /* 0x0000000000017941 */ /* 0x000fea0003800000 */
.L_x_77:
[----:B-----5:R-:W-:Y:S01]  /*3be0*/  LOP3.LUT R27, R27, 0xff, RZ, 0xc0, !PT ;  /* 0x000000ff1b1b7812 */ /* 0x020fe200078ec0ff */
[----:B------:R-:W-:Y:S01]  /*3bf0*/  BSSY B1, `(.L_x_79) ;  /* 0x000000b000017945 */ /* 0x000fe20003800000 */
[----:B------:R-:W-:Y:S02]  /*3c00*/  ISETP.LT.OR P1, PT, R25, 0x9, !P1 ;  /* 0x000000091900780c */ /* 0x000fe40004f21670 */
[----:B------:R-:W-:-:S05]  /*3c10*/  F2FP.F16.E5M2.UNPACK_B R27, R27 ;  /* 0x0000001bff1b723e */ /* 0x000fca00020004ff */
[----:B------:R-:W-:-:S05]  /*3c20*/  HADD2.F32 R27, -RZ, R27.H0_H0 ;  /* 0x2000001bff1b7230 */ /* 0x000fca0000004100 */
[----:B------:R-:W-:-:S04]  /*3c30*/  FMUL R28, R27, R10 ;  /* 0x0000000a1b1c7220 */ /* 0x000fc80000400000 */
[----:B------:R-:W-:Y:S01]  /*3c40*/  FFMA R28, R23, R3, R28 ;  /* 0x00000003171c7223 */ /* 0x000fe2000000001c */
[----:B------:R-:W-:-:S04]  /*3c50*/  PRMT R23, RZ, 0x7610, R23 ;  /* 0x00007610ff177816 */ /* 0x000fc80000000017 */
[----:B------:R-:W-:-:S05]  /*3c60*/  F2FP.SATFINITE.E5M2.F32.PACK_AB_MERGE_C R27, RZ, R28, RZ ;  /* 0x0000001cff1b723e */ /* 0x000fca00048060ff */
[----:B------:R0:W-:Y:S01]  /*3c70*/  @!P0 STG.E.U8 desc[UR16][R6.64+0x28], R27 ;  /* 0x0000281b06008986 */ /* 0x0001e2000c101110 */
[----:B------:R-:W-:Y:S05]  /*3c80*/  @P1 BRA `(.L_x_80) ;  /* 0x0000000000041947 */ /* 0x000fea0003800000 */
[----:B------:R0:W5:Y:S02]  /*3c90*/  LDG.E.U8 R23, desc[UR16][R16.64+0x29] ;  /* 0x0000291010177981 */ /* 0x000164000c1e1100 */
.L_x_80:
[----:B------:R-:W-:Y:S05]  /*3ca0*/  BSYNC B1 ;  /* 0x0000000000017941 */ /* 0x000fea0003800000 */
.L_x_79:
        /* <DEDUP_REMOVED lines=8> */
[----:B0-----:R-:W-:Y:S02]  /*3d30*/  F2FP.SATFINITE.E5M2.F32.PACK_AB_MERGE_C R27, RZ, R23, RZ ;  /* 0x00000017ff1b723e */ /* 0x001fe400048060ff */
[----:B------:R-:W-:-:S03]  /*3d40*/  PRMT R23, RZ, 0x7610, R23 ;  /* 0x00007610ff177816 */ /* 0x000fc60000000017 */
[----:B------:R0:W-:Y:S01]  /*3d50*/  @!P1 STG.E.U8 desc[UR16][R6.64+0x29], R27 ;  /* 0x0000291b06009986 */ /* 0x0001e2000c101110 */
[----:B------:R-:W-:Y:S05]  /*3d60*/  @P2 BRA `(.L_x_82) ;  /* 0x0000000000042947 */ /* 0x000fea0003800000 */
[----:B------:R0:W5:Y:S02]  /*3d70*/  LDG.E.U8 R23, desc[UR16][R12.64+0x30] ;  /* 0x000030100c177981 */ /* 0x000164000c1e1100 */
.L_x_82:
[----:B------:R-:W-:Y:S05]  /*3d80*/  BSYNC B1 ;  /* 0x0000000000017941 */ /* 0x000fea0003800000 */
.L_x_81:
[----:B-----5:R-:W-:Y:S01]  /*3d90*/  LOP3.LUT R23, R23, 0xff, RZ, 0xc0, !PT ;  /* 0x000000ff17177812 */ /* 0x020fe200078ec0ff */
[----:B------:R-:W-:Y:S01]  /*3da0*/  BSSY B1, `(.L_x_83) ;  /* 0x000000c000017945 */ /* 0x000fe20003800000 */
[----:B------:R-:W-:Y:S02]  /*3db0*/  ISETP.GE.AND P1, PT, R26, 0x32, PT ;  /* 0x000000321a00780c */ /* 0x000fe40003f26270 */
[----:B------:R-:W-:Y:S02]  /*3dc0*/  F2FP.F16.E5M2.UNPACK_B R23, R23 ;  /* 0x00000017ff17723e */ /* 0x000fe400020004ff */
[----:B------:R-:W-:-:S03]  /*3dd0*/  ISETP.LT.OR P3, PT, R25, 0x1, !P1 ;  /* 0x000000011900780c */ /* 0x000fc60004f61670 */
        /* <DEDUP_REMOVED lines=8> */
.L_x_84:
[----:B------:R-:W-:Y:S05]  /*3e60*/  BSYNC B1 ;  /* 0x0000000000017941 */ /* 0x000fea0003800000 */
.L_x_83:
[----:B-----5:R-:W-:Y:S01]  /*3e70*/  LOP3.LUT R21, R21, 0xff, RZ, 0xc0, !PT ;  /* 0x000000ff15157812 */ /* 0x020fe200078ec0ff */
[----:B------:R-:W-:Y:S01]  /*3e80*/  BSSY B1, `(.L_x_85) ;  /* 0x000000b000017945 */ /* 0x000fe20003800000 */
[----:B------:R-:W-:Y:S02]  /*3e90*/  ISETP.LT.OR P0, PT, R25, 0x9, !P0 ;  /* 0x000000091900780c */ /* 0x000fe40004701670 */
[----:B------:R-:W-:-:S05]  /*3ea0*/  F2FP.F16.E5M2.UNPACK_B R21, R21 ;  /* 0x00000015ff15723e */ /* 0x000fca00020004ff */
        /* <DEDUP_REMOVED lines=8> */
.L_x_86:
[----:B------:R-:W-:Y:S05]  /*3f30*/  BSYNC B1 ;  /* 0x0000000000017941 */ /* 0x000fea0003800000 */
.L_x_85:
        /* <DEDUP_REMOVED lines=12> */
.L_x_88:
[----:B------:R-:W-:Y:S05]  /*4000*/  BSYNC B1 ;  /* 0x0000000000017941 */ /* 0x000fea0003800000 */
.L_x_87:
        /* <DEDUP_REMOVED lines=13> */
.L_x_90:
[----:B------:R-:W-:Y:S05]  /*40e0*/  BSYNC B1 ;  /* 0x0000000000017941 */ /* 0x000fea0003800000 */
.L_x_89:
        /* <DEDUP_REMOVED lines=13> */
.L_x_92:
[----:B------:R-:W-:Y:S05]  /*41c0*/  BSYNC B1 ;  /* 0x0000000000017941 */ /* 0x000fea0003800000 */
.L_x_91:
[----:B-----5:R-:W-:Y:S01]  /*41d0*/  LOP3.LUT R15, R15, 0xff, RZ, 0xc0, !PT ;  /* 0x000000ff0f0f7812 */ /* 0x020fe200078ec0ff */
[----:B------:R-:W-:Y:S01]  /*41e0*/  BSSY B1, `(.L_x_93) ;  /* 0x000000b000017945 */ /* 0x000fe20003800000 */
[----:B------:R-:W-:Y:S02]  /*41f0*/  ISETP.LT.OR P0, PT, R25, 0x9, !P0 ;  /* 0x000000091900780c */ /* 0x000fe40004701670 */
[----:B------:R-:W-:Y:S02]  /*4200*/  F2FP.F16.E5M2.UNPACK_B R15, R15 ;  /* 0x0000000fff0f723e */ /* 0x000fe400020004ff */
[----:B0-2---:R-:W-:-:S03]  /*4210*/  PRMT R12, RZ, 0x7610, R12 ;  /* 0x00007610ff0c7816 */ /* 0x005fc6000000000c */
[----:B------:R-:W-:-:S05]  /*4220*/  HADD2.F32 R15, -RZ, R15.H0_H0 ;  /* 0x2000000fff0f7230 */ /* 0x000fca0000004100 */
[----:B------:R-:W-:-:S04]  /*4230*/  FMUL R15, R15, R10 ;  /* 0x0000000a0f0f7220 */ /* 0x000fc80000400000 */
[----:B------:R-:W-:-:S05]  /*4240*/  FFMA R15, R18, R3, R15 ;  /* 0x00000003120f7223 */ /* 0x000fca000000000f */
[----:B------:R-:W-:-:S05]  /*4250*/  F2FP.SATFINITE.E5M2.F32.PACK_AB_MERGE_C R15, RZ, R15, RZ ;  /* 0x0000000fff0f723e */ /* 0x000fca00048060ff */
[----:B------:R0:W-:Y:S01]  /*4260*/  @!P3 STG.E.U8 desc[UR16][R8.64+0x39], R15 ;  /* 0x0000390f0800b986 */ /* 0x0001e2000c101110 */
[----:B------:R-:W-:Y:S05]  /*4270*/  @P0 BRA `(.L_x_94) ;  /* 0x0000000000040947 */ /* 0x000fea0003800000 */
[----:B------:R2:W5:Y:S02]  /*4280*/  LDG.E.U8 R12, desc[UR16][R16.64+0x38] ;  /* 0x00003810100c7981 */ /* 0x000564000c1e1100 */
.L_x_94:
[----:B------:R-:W-:Y:S05]  /*4290*/  BSYNC B1 ;  /* 0x0000000000017941 */ /* 0x000fea0003800000 */
.L_x_93:
[----:B-----5:R-:W-:Y:S01]  /*42a0*/  LOP3.LUT R12, R12, 0xff, RZ, 0xc0, !PT ;  /* 0x000000ff0c0c7812 */ /* 0x020fe200078ec0ff */
[----:B------:R-:W-:Y:S01]  /*42b0*/  BSSY B1, `(.L_x_95) ;  /* 0x000000b000017945 */ /* 0x000fe20003800000 */
[----:B------:R-:W-:Y:S02]  /*42c0*/  ISETP.LT.OR P1, PT, R25, 0x9, !P1 ;  /* 0x000000091900780c */ /* 0x000fe40004f21670 */
[----:B------:R-:W-:-:S05]  /*42d0*/  F2FP.F16.E5M2.UNPACK_B R12, R12 ;  /* 0x0000000cff0c723e */ /* 0x000fca00020004ff */
[----:B01----:R-:W-:-:S05]  /*42e0*/  HADD2.F32 R9, -RZ, R12.H0_H0 ;  /* 0x2000000cff097230 */ /* 0x003fca0000004100 */
[----:B------:R-:W-:-:S04]  /*42f0*/  FMUL R8, R9, R10 ;  /* 0x0000000a09087220 */ /* 0x000fc80000400000 */
[----:B------:R-:W-:-:S05]  /*4300*/  FFMA R8, R11, R3, R8 ;  /* 0x000000030b087223 */ /* 0x000fca0000000008 */
[----:B------:R-:W-:Y:S02]  /*4310*/  F2FP.SATFINITE.E5M2.F32.PACK_AB_MERGE_C R9, RZ, R8, RZ ;  /* 0x00000008ff09723e */ /* 0x000fe400048060ff */
[----:B------:R-:W-:-:S03]  /*4320*/  PRMT R8, RZ, 0x7610, R8 ;  /* 0x00007610ff087816 */ /* 0x000fc60000000008 */
[----:B------:R0:W-:Y:S01]  /*4330*/  @!P0 STG.E.U8 desc[UR16][R6.64+0x38], R9 ;  /* 0x0000380906008986 */ /* 0x0001e2000c101110 */
[----:B------:R-:W-:Y:S05]  /*4340*/  @P1 BRA `(.L_x_96) ;  /* 0x0000000000041947 */ /* 0x000fea0003800000 */
[----:B------:R1:W5:Y:S02]  /*4350*/  LDG.E.U8 R8, desc[UR16][R16.64+0x39] ;  /* 0x0000391010087981 */ /* 0x000364000c1e1100 */
.L_x_96:
[----:B------:R-:W-:Y:S05]  /*4360*/  BSYNC B1 ;  /* 0x0000000000017941 */ /* 0x000fea0003800000 */
.L_x_95:
[----:B------:R-:W-:Y:S05]  /*4370*/  @P1 BRA `(.L_x_97) ;  /* 0x0000000800601947 */ /* 0x000fea0003800000 */
[----:B-----5:R-:W-:-:S04]  /*4380*/  LOP3.LUT R8, R8, 0xff, RZ, 0xc0, !PT ;  /* 0x000000ff08087812 */ /* 0x020fc800078ec0ff */
[----:B------:R-:W-:-:S05]  /*4390*/  F2FP.F16.E5M2.UNPACK_B R8, R8 ;  /* 0x00000008ff08723e */ /* 0x000fca00020004ff */
[----:B0-----:R-:W-:-:S05]  /*43a0*/  HADD2.F32 R9, -RZ, R8.H0_H0 ;  /* 0x20000008ff097230 */ /* 0x001fca0000004100 */
[----:B------:R-:W-:-:S04]  /*43b0*/  FMUL R9, R9, R10 ;  /* 0x0000000a09097220 */ /* 0x000fc80000400000 */
[----:B------:R-:W-:-:S05]  /*43c0*/  FFMA R9, R14, R3, R9 ;  /* 0x000000030e097223 */ /* 0x000fca0000000009 */
[----:B------:R-:W-:-:S05]  /*43d0*/  F2FP.SATFINITE.E5M2.F32.PACK_AB_MERGE_C R9, RZ, R9, RZ ;  /* 0x00000009ff09723e */ /* 0x000fca00048060ff */
[----:B------:R0:W-:Y:S01]  /*43e0*/  STG.E.U8 desc[UR16][R6.64+0x39], R9 ;  /* 0x0000390906007986 */ /* 0x0001e2000c101110 */
[----:B------:R-:W-:Y:S05]  /*43f0*/  BRA `(.L_x_97) ;  /* 0x0000000800407947 */ /* 0x000fea0003800000 */
.L_x_32:
[C---:B------:R-:W-:Y:S01]  /*4400*/  ISETP.GE.AND P3, PT, R26.reuse, 0x1, PT ;  /* 0x000000011a00780c */ /* 0x040fe20003f66270 */
[-C--:B--2---:R-:W-:Y:S01]  /*4410*/  FMUL R79, R79, R3.reuse ;  /* 0x000000034f4f7220 */ /* 0x084fe20000400000 */
[----:B------:R-:W-:Y:S01]  /*4420*/  ISETP.GE.AND P0, PT, R26, 0x2, PT ;  /* 0x000000021a00780c */ /* 0x000fe20003f06270 */
[-C--:B------:R-:W-:Y:S01]  /*4430*/  FMUL R78, R78, R3.reuse ;  /* 0x000000034e4e7220 */ /* 0x080fe20000400000 */
[----:B------:R-:W-:Y:S01]  /*4440*/  ISETP.LT.OR P1, PT, R25, 0x1, !P3 ;  /* 0x000000011900780c */ /* 0x000fe20005f21670 */
[-C--:B------:R-:W-:Y:S01]  /*4450*/  FMUL R77, R77, R3.reuse ;  /* 0x000000034d4d7220 */ /* 0x080fe20000400000 */
[C---:B------:R-:W-:Y:S01]  /*4460*/  ISETP.LT.OR P2, PT, R25.reuse, 0x1, !P0 ;  /* 0x000000011900780c */ /* 0x040fe20004741670 */
[-C--:B------:R-:W-:Y:S01]  /*4470*/  FMUL R76, R76, R3.reuse ;  /* 0x000000034c4c7220 */ /* 0x080fe20000400000 */
[----:B------:R-:W-:Y:S01]  /*4480*/  ISETP.LT.OR P3, PT, R25, 0x9, !P3 ;  /* 0x000000091900780c */ /* 0x000fe20005f61670 */
[----:B------:R-:W-:Y:S01]  /*4490*/  FMUL R75, R75, R3 ;  /* 0x000000034b4b7220 */ /* 0x000fe20000400000 */
[----:B------:R-:W-:Y:S01]  /*44a0*/  F2FP.SATFINITE.E5M2.F32.PACK_AB_MERGE_C R79, RZ, R79, RZ ;  /* 0x0000004fff4f723e */ /* 0x000fe200048060ff */
[-C--:B------:R-:W-:Y:S01]  /*44b0*/  FMUL R74, R74, R3.reuse ;  /* 0x000000034a4a7220 */ /* 0x080fe20000400000 */
[----:B------:R-:W-:Y:S01]  /*44c0*/  F2FP.SATFINITE.E5M2.F32.PACK_AB_MERGE_C R13, RZ, R78, RZ ;  /* 0x0000004eff0d723e */ /* 0x000fe200048060ff */
[----:B------:R-:W-:Y:S01]  /*44d0*/  FMUL R73, R73, R3 ;  /* 0x0000000349497220 */ /* 0x000fe20000400000 */
[----:B------:R-:W-:Y:S01]  /*44e0*/  F2FP.SATFINITE.E5M2.F32.PACK_AB_MERGE_C R77, RZ, R77, RZ ;  /* 0x0000004dff4d723e */ /* 0x000fe200048060ff */
[-C--:B------:R-:W-:Y:S01]  /*44f0*/  FMUL R72, R72, R3.reuse ;  /* 0x0000000348487220 */ /* 0x080fe20000400000 */
[----:B------:R-:W-:Y:S01]  /*4500*/  ISETP.LT.OR P0, PT, R25, 0x9, !P0 ;  /* 0x000000091900780c */ /* 0x000fe20004701670 */
[----:B------:R-:W-:Y:S01]  /*4510*/  @!P1 STG.E.U8 desc[UR16][R8.64], R79 ;  /* 0x0000004f08009986 */ /* 0x000fe2000c101110 */
[C---:B------:R-:W-:Y:S01]  /*4520*/  ISETP.GE.AND P1, PT, R26.reuse, 0x9, PT ;  /* 0x000000091a00780c */ /* 0x040fe20003f26270 */
[----:B------:R-:W-:Y:S01]  /*4530*/  FMUL R71, R71, R3 ;  /* 0x0000000347477220 */ /* 0x000fe20000400000 */
[----:B------:R-:W-:Y:S01]  /*4540*/  F2FP.SATFINITE.E5M2.F32.PACK_AB_MERGE_C R75, RZ, R75, RZ ;  /* 0x0000004bff4b723e */ /* 0x000fe200048060ff */
[----:B------:R0:W-:Y:S01]  /*4550*/  @!P2 STG.E.U8 desc[UR16][R8.64+0x1], R13 ;  /* 0x0000010d0800a986 */ /* 0x0001e2000c101110 */
[----:B------:R-:W-:Y:S01]  /*4560*/  ISETP.GE.AND P2, PT, R26, 0xa, PT ;  /* 0x0000000a1a00780c */ /* 0x000fe20003f46270 */
[-C--:B------:R-:W-:Y:S01]  /*4570*/  FMUL R70, R70, R3.reuse ;  /* 0x0000000346467220 */ /* 0x080fe20000400000 */
[----:B------:R-:W-:Y:S01]  /*4580*/  F2FP.SATFINITE.E5M2.F32.PACK_AB_MERGE_C R17, RZ, R74, RZ ;  /* 0x0000004aff11723e */ /* 0x000fe200048060ff */
[----:B------:R-:W-:Y:S01]  /*4590*/  @!P3 STG.E.U8 desc[UR16][R6.64], R77 ;  /* 0x0000004d0600b986 */ /* 0x000fe2000c101110 */
[C---:B------:R-:W-:Y:S01]  /*45a0*/  ISETP.LT.OR P3, PT, R25.reuse, 0x1, !P1 ;  /* 0x000000011900780c */ /* 0x040fe20004f61670 */
[-C--:B------:R-:W-:Y:S01]  /*45b0*/  FMUL R68, R68, R3.reuse ;  /* 0x0000000344447220 */ /* 0x080fe20000400000 */
[----:B------:R-:W-:Y:S01]  /*45c0*/  ISETP.LT.OR P5, PT, R25, 0x1, !P2 ;  /* 0x000000011900780c */ /* 0x000fe200057a1670 */
[-C--:B------:R-:W-:Y:S01]  /*45d0*/  FMUL R67, R67, R3.reuse ;  /* 0x0000000343437220 */ /* 0x080fe20000400000 */
[----:B------:R-:W-:Y:S01]  /*45e0*/  ISETP.LT.OR P1, PT, R25, 0x9, !P1 ;  /* 0x000000091900780c */ /* 0x000fe20004f21670 */
[----:B------:R-:W-:Y:S01]  /*45f0*/  FMUL R65, R65, R3 ;  /* 0x0000000341417220 */ /* 0x000fe20000400000 */
[----:B------:R-:W-:Y:S01]  /*4600*/  F2FP.SATFINITE.E5M2.F32.PACK_AB_MERGE_C R73, RZ, R73, RZ ;  /* 0x00000049ff49723e */ /* 0x000fe200048060ff */
[-C--:B------:R-:W-:Y:S01]  /*4610*/  FMUL R66, R66, R3.reuse ;  /* 0x0000000342427220 */ /* 0x080fe20000400000 */
[----:B0-----:R-:W-:Y:S01]  /*4620*/  F2FP.SATFINITE.E5M2.F32.PACK_AB_MERGE_C R13, RZ, R76, RZ ;  /* 0x0000004cff0d723e */ /* 0x001fe200048060ff */
[-C--:B------:R-:W-:Y:S01]  /*4630*/  FMUL R64, R64, R3.reuse ;  /* 0x0000000340407220 */ /* 0x080fe20000400000 */
[----:B------:R-:W-:Y:S01]  /*4640*/  ISETP.LT.OR P2, PT, R25, 0x9, !P2 ;  /* 0x000000091900780c */ /* 0x000fe20005741670 */
[-C--:B------:R-:W-:Y:S01]  /*4650*/  FMUL R63, R63, R3.reuse ;  /* 0x000000033f3f7220 */ /* 0x080fe20000400000 */
[----:B------:R-:W-:Y:S01]  /*4660*/  F2FP.SATFINITE.E5M2.F32.PACK_AB_MERGE_C R27, RZ, R72, RZ ;  /* 0x00000048ff1b723e */ /* 0x000fe200048060ff */
[----:B------:R0:W-:Y:S01]  /*4670*/  @!P0 STG.E.U8 desc[UR16][R6.64+0x1], R13 ;  /* 0x0000010d06008986 */ /* 0x0001e2000c101110 */
[C---:B------:R-:W-:Y:S01]  /*4680*/  ISETP.GE.AND P0, PT, R26.reuse, 0x11, PT ;  /* 0x000000111a00780c */ /* 0x040fe20003f06270 */
[----:B------:R-:W-:Y:S01]  /*4690*/  FMUL R61, R61, R3 ;  /* 0x000000033d3d7220 */ /* 0x000fe20000400000 */
[----:B------:R-:W-:Y:S01]  /*46a0*/  F2FP.SATFINITE.E5M2.F32.PACK_AB_MERGE_C R71, RZ, R71, RZ ;  /* 0x00000047ff47723e */ /* 0x000fe200048060ff */
[----:B------:R-:W-:Y:S01]  /*46b0*/  @!P3 STG.E.U8 desc[UR16][R8.64+0x8], R75 ;  /* 0x0000084b0800b986 */ /* 0x000fe2000c101110 */
[----:B------:R-:W-:Y:S01]  /*46c0*/  ISETP.GE.AND P3, PT, R26, 0x12, PT ;  /* 0x000000121a00780c */ /* 0x000fe20003f66270 */
[----:B------:R-:W-:Y:S01]  /*46d0*/  FMUL R62, R62, R3 ;  /* 0x000000033e3e7220 */ /* 0x000fe20000400000 */
[----:B------:R-:W-:Y:S01]  /*46e0*/  F2FP.SATFINITE.E5M2.F32.PACK_AB_MERGE_C R67, RZ, R67, RZ ;  /* 0x00000043ff43723e */ /* 0x000fe200048060ff */
[----:B------:R1:W-:Y:S01]  /*46f0*/  @!P5 STG.E.U8 desc[UR16][R8.64+0x9], R17 ;  /* 0x000009110800d986 */ /* 0x0003e2000c101110 */
[----:B------:R-:W-:Y:S01]  /*4700*/  ISETP.LT.OR P5, PT, R25, 0x1, !P3 ;  /* 0x000000011900780c */ /* 0x000fe20005fa1670 */
[-C--:B------:R-:W-:Y:S01]  /*4710*/  FMUL R59, R59, R3.reuse ;  /* 0x000000033b3b7220 */ /* 0x080fe20000400000 */
[C---:B------:R-:W-:Y:S01]  /*4720*/  ISETP.LT.OR P3, PT, R25.reuse, 0x9, !P3 ;  /* 0x000000091900780c */ /* 0x040fe20005f61670 */
[----:B------:R-:W-:Y:S01]  /*4730*/  @!P1 STG.E.U8 desc[UR16][R6.64+0x8], R73 ;  /* 0x0000084906009986 */ /* 0x000fe2000c101110 */
[----:B------:R-:W-:Y:S01]  /*4740*/  ISETP.LT.OR P1, PT, R25, 0x1, !P0 ;  /* 0x000000011900780c */ /* 0x000fe20004721670 */
[-C--:B------:R-:W-:Y:S01]  /*4750*/  FMUL R60, R60, R3.reuse ;  /* 0x000000033c3c7220 */ /* 0x080fe20000400000 */
[----:B0-----:R-:W-:Y:S01]  /*4760*/  F2FP.SATFINITE.E5M2.F32.PACK_AB_MERGE_C R13, RZ, R70, RZ ;  /* 0x00000046ff0d723e */ /* 0x001fe200048060ff */
[----:B------:R-:W-:Y:S01]  /*4770*/  @!P2 STG.E.U8 desc[UR16][R6.64+0x9], R27 ;  /* 0x0000091b0600a986 */ /* 0x000fe2000c101110 */
[----:B------:R-:W-:Y:S01]  /*4780*/  ISETP.GE.AND P2, PT, R26, 0x19, PT ;  /* 0x000000191a00780c */ /* 0x000fe20003f46270 */
[-C--:B------:R-:W-:Y:S01]  /*4790*/  FMUL R57, R57, R3.reuse ;  /* 0x0000000339397220 */ /* 0x080fe20000400000 */
[C---:B------:R-:W-:Y:S01]  /*47a0*/  ISETP.LT.OR P0, PT, R25.reuse, 0x9, !P0 ;  /* 0x000000091900780c */ /* 0x040fe20004701670 */
[-C--:B------:R-:W-:Y:S01]  /*47b0*/  FMUL R58, R58, R3.reuse ;  /* 0x000000033a3a7220 */ /* 0x080fe20000400000 */
[----:B------:R-:W-:Y:S01]  /*47c0*/  ISETP.LT.OR P6, PT, R25, 0x1, !P2 ;  /* 0x000000011900780c */ /* 0x000fe200057c1670 */
[----:B------:R0:W-:Y:S01]  /*47d0*/  @!P5 STG.E.U8 desc[UR16][R8.64+0x11], R13 ;  /* 0x0000110d0800d986 */ /* 0x0001e2000c101110 */
[----:B-1----:R-:W-:Y:S01]  /*47e0*/  F2FP.SATFINITE.E5M2.F32.PACK_AB_MERGE_C R17, RZ, R68, RZ ;  /* 0x00000044ff11723e */ /* 0x002fe200048060ff */
[----:B------:R-:W-:Y:S01]  /*47f0*/  FMUL R56, R56, R3 ;  /* 0x0000000338387220 */ /* 0x000fe20000400000 */
[----:B------:R-:W-:Y:S01]  /*4800*/  F2FP.SATFINITE.E5M2.F32.PACK_AB_MERGE_C R65, RZ, R65, RZ ;  /* 0x00000041ff41723e */ /* 0x000fe200048060ff */
[----:B------:R-:W-:Y:S01]  /*4810*/  @!P1 STG.E.U8 desc[UR16][R8.64+0x10], R71 ;  /* 0x0000104708009986 */ /* 0x000fe2000c101110 */
[----:B------:R-:W-:Y:S01]  /*4820*/  ISETP.GE.AND P1, PT, R26, 0x1a, PT ;  /* 0x0000001a1a00780c */ /* 0x000fe20003f26270 */
[-C--:B------:R-:W-:Y:S01]  /*4830*/  FMUL R23, R23, R3.reuse ;  /* 0x0000000317177220 */ /* 0x080fe20000400000 */
[C---:B------:R-:W-:Y:S01]  /*4840*/  ISETP.LT.OR P2, PT, R25.reuse, 0x9, !P2 ;  /* 0x000000091900780c */ /* 0x040fe20005741670 */
[----:B------:R1:W-:Y:S01]  /*4850*/  @!P3 STG.E.U8 desc[UR16][R6.64+0x11], R17 ;  /* 0x000011110600b986 */ /* 0x0003e2000c101110 */
[----:B------:R-:W-:Y:S01]  /*4860*/  ISETP.LT.OR P5, PT, R25, 0x1, !P1 ;  /* 0x000000011900780c */ /* 0x000fe20004fa1670 */
[-C--:B------:R-:W-:Y:S01]  /*4870*/  FMUL R21, R21, R3.reuse ;  /* 0x0000000315157220 */ /* 0x080fe20000400000 */
[----:B------:R-:W-:Y:S01]  /*4880*/  ISETP.LT.OR P3, PT, R25, 0x9, !P1 ;  /* 0x000000091900780c */ /* 0x000fe20004f61670 */
[----:B------:R-:W-:Y:S01]  /*4890*/  @!P0 STG.E.U8 desc[UR16][R6.64+0x10], R67 ;  /* 0x0000104306008986 */ /* 0x000fe2000c101110 */
[----:B0-----:R-:W-:Y:S01]  /*48a0*/  F2FP.SATFINITE.E5M2.F32.PACK_AB_MERGE_C R13, RZ, R66, RZ ;  /* 0x00000042ff0d723e */ /* 0x001fe200048060ff */
[-C--:B------:R-:W-:Y:S01]  /*48b0*/  FMUL R22, R22, R3.reuse ;  /* 0x0000000316167220 */ /* 0x080fe20000400000 */
[C---:B------:R-:W-:Y:S01]  /*48c0*/  ISETP.GE.AND P0, PT, R26.reuse, 0x21, PT ;  /* 0x000000211a00780c */ /* 0x040fe20003f06270 */
[----:B------:R-:W-:Y:S01]  /*48d0*/  @!P6 STG.E.U8 desc[UR16][R8.64+0x18], R65 ;  /* 0x000018410800e986 */ /* 0x000fe2000c101110 */
[----:B------:R-:W-:Y:S01]  /*48e0*/  ISETP.GE.AND P1, PT, R26, 0x22, PT ;  /* 0x000000221a00780c */ /* 0x000fe20003f26270 */
[-C--:B------:R-:W-:Y:S01]  /*48f0*/  FMUL R19, R19, R3.reuse ;  /* 0x0000000313137220 */ /* 0x080fe20000400000 */
[C---:B------:R-:W-:Y:S01]  /*4900*/  ISETP.LT.OR P6, PT, R25.reuse, 0x1, !P0 ;  /* 0x000000011900780c */ /* 0x040fe200047c1670 */
[-C--:B------:R-:W-:Y:S01]  /*4910*/  FMUL R20, R20, R3.reuse ;  /* 0x0000000314147220 */ /* 0x080fe20000400000 */
[----:B-1----:R-:W-:Y:S01]  /*4920*/  F2FP.SATFINITE.E5M2.F32.PACK_AB_MERGE_C R17, RZ, R64, RZ ;  /* 0x00000040ff11723e */ /* 0x002fe200048060ff */
[----:B------:R0:W-:Y:S01]  /*4930*/  @!P5 STG.E.U8 desc[UR16][R8.64+0x19], R13 ;  /* 0x0000190d0800d986 */ /* 0x0001e2000c101110 */
[----:B------:R-:W-:Y:S01]  /*4940*/  ISETP.LT.OR P5, PT, R25, 0x1, !P1 ;  /* 0x000000011900780c */ /* 0x000fe20004fa1670 */
[----:B------:R-:W-:Y:S01]  /*4950*/  FMUL R15, R15, R3 ;  /* 0x000000030f0f7220 */ /* 0x000fe20000400000 */
[----:B------:R-:W-:Y:S01]  /*4960*/  F2FP.SATFINITE.E5M2.F32.PACK_AB_MERGE_C R63, RZ, R63, RZ ;  /* 0x0000003fff3f723e */ /* 0x000fe200048060ff */
[----:B------:R1:W-:Y:S01]  /*4970*/  @!P3 STG.E.U8 desc[UR16][R6.64+0x19], R17 ;  /* 0x000019110600b986 */ /* 0x0003e2000c101110 */
[----:B------:R-:W-:Y:S01]  /*4980*/  F2FP.SATFINITE.E5M2.F32.PACK_AB_MERGE_C R61, RZ, R61, RZ ;  /* 0x0000003dff3d723e */ /* 0x000fe200048060ff */
[-C--:B------:R-:W-:Y:S01]  /*4990*/  FMUL R18, R18, R3.reuse ;  /* 0x0000000312127220 */ /* 0x080fe20000400000 */
[----:B------:R-:W-:Y:S01]  /*49a0*/  F2FP.SATFINITE.E5M2.F32.PACK_AB_MERGE_C R27, RZ, R62, RZ ;  /* 0x0000003eff1b723e */ /* 0x000fe200048060ff */
[----:B------:R-:W-:Y:S01]  /*49b0*/  @!P2 STG.E.U8 desc[UR16][R6.64+0x18], R63 ;  /* 0x0000183f0600a986 */ /* 0x000fe2000c101110 */
[----:B------:R-:W-:Y:S01]  /*49c0*/  ISETP.LT.OR P3, PT, R25, 0x9, !P1 ;  /* 0x000000091900780c */ /* 0x000fe20004f61670 */
[-C--:B------:R-:W-:Y:S01]  /*49d0*/  FMUL R11, R11, R3.reuse ;  /* 0x000000030b0b7220 */ /* 0x080fe20000400000 */
[----:B------:R-:W-:Y:S01]  /*49e0*/  ISETP.GE.AND P2, PT, R26, 0x29, PT ;  /* 0x000000291a00780c */ /* 0x000fe20003f46270 */
[----:B------:R-:W-:Y:S01]  /*49f0*/  @!P6 STG.E.U8 desc[UR16][R8.64+0x20], R61 ;  /* 0x0000203d0800e986 */ /* 0x000fe2000c101110 */
[C---:B------:R-:W-:Y:S01]  /*4a00*/  ISETP.LT.OR P0, PT, R25.reuse, 0x9, !P0 ;  /* 0x000000091900780c */ /* 0x040fe20004701670 */
[----:B------:R-:W-:Y:S01]  /*4a10*/  FMUL R14, R14, R3 ;  /* 0x000000030e0e7220 */ /* 0x000fe20000400000 */
[----:B------:R-:W-:Y:S01]  /*4a20*/  ISETP.GE.AND P1, PT, R26, 0x2a, PT ;  /* 0x0000002a1a00780c */ /* 0x000fe20003f26270 */
[----:B------:R-:W-:Y:S01]  /*4a30*/  @!P5 STG.E.U8 desc[UR16][R8.64+0x21], R27 ;  /* 0x0000211b0800d986 */ /* 0x000fe2000c101110 */
[----:B------:R-:W-:-:S02]  /*4a40*/  ISETP.LT.OR P6, PT, R25, 0x1, !P2 ;  /* 0x000000011900780c */ /* 0x000fc400057c1670 */
[C---:B------:R-:W-:Y:S02]  /*4a50*/  ISETP.LT.OR P5, PT, R25.reuse, 0x1, !P1 ;  /* 0x000000011900780c */ /* 0x040fe40004fa1670 */
[----:B------:R-:W-:Y:S02]  /*4a60*/  F2FP.SATFINITE.E5M2.F32.PACK_AB_MERGE_C R59, RZ, R59, RZ ;  /* 0x0000003bff3b723e */ /* 0x000fe400048060ff */
[----:B0-----:R-:W-:Y:S02]  /*4a70*/  F2FP.SATFINITE.E5M2.F32.PACK_AB_MERGE_C R13, RZ, R60, RZ ;  /* 0x0000003cff0d723e */ /* 0x001fe400048060ff */
[----:B------:R-:W-:Y:S01]  /*4a80*/  F2FP.SATFINITE.E5M2.F32.PACK_AB_MERGE_C R57, RZ, R57, RZ ;  /* 0x00000039ff39723e */ /* 0x000fe200048060ff */
[----:B------:R-:W-:Y:S01]  /*4a90*/  @!P0 STG.E.U8 desc[UR16][R6.64+0x20], R59 ;  /* 0x0000203b06008986 */ /* 0x000fe2000c101110 */
[----:B-1----:R-:W-:Y:S02]  /*4aa0*/  F2FP.SATFINITE.E5M2.F32.PACK_AB_MERGE_C R17, RZ, R58, RZ ;  /* 0x0000003aff11723e */ /* 0x002fe400048060ff */
[C---:B------:R-:W-:Y:S01]  /*4ab0*/  ISETP.LT.OR P1, PT, R25.reuse, 0x9, !P1 ;  /* 0x000000091900780c */ /* 0x040fe20004f21670 */
[----:B------:R0:W-:Y:S01]  /*4ac0*/  @!P3 STG.E.U8 desc[UR16][R6.64+0x21], R13 ;  /* 0x0000210d0600b986 */ /* 0x0001e2000c101110 */
[----:B------:R-:W-:-:S02]  /*4ad0*/  ISETP.LT.OR P2, PT, R25, 0x9, !P2 ;  /* 0x000000091900780c */ /* 0x000fc40005741670 */
[C---:B------:R-:W-:Y:S01]  /*4ae0*/  ISETP.GE.AND P3, PT, R26.reuse, 0x31, PT ;  /* 0x000000311a00780c */ /* 0x040fe20003f66270 */
[----:B------:R-:W-:Y:S01]  /*4af0*/  @!P6 STG.E.U8 desc[UR16][R8.64+0x28], R57 ;  /* 0x000028390800e986 */ /* 0x000fe2000c101110 */
[----:B------:R-:W-:Y:S02]  /*4b00*/  ISETP.GE.AND P0, PT, R26, 0x32, PT ;  /* 0x000000321a00780c */ /* 0x000fe40003f06270 */
[----:B------:R-:W-:Y:S01]  /*4b10*/  F2FP.SATFINITE.E5M2.F32.PACK_AB_MERGE_C R23, RZ, R23, RZ ;  /* 0x00000017ff17723e */ /* 0x000fe200048060ff */
[----:B------:R1:W-:Y:S01]  /*4b20*/  @!P5 STG.E.U8 desc[UR16][R8.64+0x29], R17 ;  /* 0x000029110800d986 */ /* 0x0003e2000c101110 */
[C---:B------:R-:W-:Y:S02]  /*4b30*/  ISETP.LT.OR P5, PT, R25.reuse, 0x1, !P3 ;  /* 0x000000011900780c */ /* 0x040fe40005fa1670 */
[----:B------:R-:W-:Y:S02]  /*4b40*/  ISETP.LT.OR P6, PT, R25, 0x1, !P0 ;  /* 0x000000011900780c */ /* 0x000fe400047c1670 */
[----:B0-----:R-:W-:Y:S01]  /*4b50*/  F2FP.SATFINITE.E5M2.F32.PACK_AB_MERGE_C R13, RZ, R56, RZ ;  /* 0x00000038ff0d723e */ /* 0x001fe200048060ff */
[----:B------:R-:W-:Y:S01]  /*4b60*/  @!P2 STG.E.U8 desc[UR16][R6.64+0x28], R23 ;  /* 0x000028170600a986 */ /* 0x000fe2000c101110 */
[----:B------:R-:W-:-:S02]  /*4b70*/  F2FP.SATFINITE.E5M2.F32.PACK_AB_MERGE_C R21, RZ, R21, RZ ;  /* 0x00000015ff15723e */ /* 0x000fc400048060ff */
[C---:B------:R-:W-:Y:S01]  /*4b80*/  ISETP.GE.AND P2, PT, R26.reuse, 0x3a, PT ;  /* 0x0000003a1a00780c */ /* 0x040fe20003f46270 */
[----:B------:R0:W-:Y:S01]  /*4b90*/  @!P1 STG.E.U8 desc[UR16][R6.64+0x29], R13 ;  /* 0x0000290d06009986 */ /* 0x0001e2000c101110 */
[C---:B------:R-:W-:Y:S02]  /*4ba0*/  ISETP.LT.OR P1, PT, R25.reuse, 0x9, !P3 ;  /* 0x000000091900780c */ /* 0x040fe40005f21670 */
[----:B-1----:R-:W-:Y:S01]  /*4bb0*/  F2FP.SATFINITE.E5M2.F32.PACK_AB_MERGE_C R17, RZ, R22, RZ ;  /* 0x00000016ff11723e */ /* 0x002fe200048060ff */
[----:B------:R-:W-:Y:S01]  /*4bc0*/  @!P5 STG.E.U8 desc[UR16][R8.64+0x30], R21 ;  /* 0x000030150800d986 */ /* 0x000fe2000c101110 */
[----:B------:R-:W-:Y:S02]  /*4bd0*/  ISETP.GE.AND P3, PT, R26, 0x39, PT ;  /* 0x000000391a00780c */ /* 0x000fe40003f66270 */
[C---:B------:R-:W-:Y:S01]  /*4be0*/  ISETP.LT.OR P0, PT, R25.reuse, 0x9, !P0 ;  /* 0x000000091900780c */ /* 0x040fe20004701670 */
[----:B------:R1:W-:Y:S01]  /*4bf0*/  @!P6 STG.E.U8 desc[UR16][R8.64+0x31], R17 ;  /* 0x000031110800e986 */ /* 0x0003e2000c101110 */
[----:B------:R-:W-:-:S02]  /*4c00*/  ISETP.LT.OR P5, PT, R25, 0x1, !P3 ;  /* 0x000000011900780c */ /* 0x000fc40005fa1670 */
[C---:B------:R-:W-:Y:S02]  /*4c10*/  ISETP.LT.OR P6, PT, R25.reuse, 0x1, !P2 ;  /* 0x000000011900780c */ /* 0x040fe400057c1670 */
[C---:B------:R-:W-:Y:S02]  /*4c20*/  ISETP.LT.OR P3, PT, R25.reuse, 0x9, !P3 ;  /* 0x000000091900780c */ /* 0x040fe40005f61670 */
[----:B------:R-:W-:Y:S02]  /*4c30*/  ISETP.LT.OR P2, PT, R25, 0x9, !P2 ;  /* 0x000000091900780c */ /* 0x000fe40005741670 */
[----:B------:R-:W-:Y:S02]  /*4c40*/  F2FP.SATFINITE.E5M2.F32.PACK_AB_MERGE_C R19, RZ, R19, RZ ;  /* 0x00000013ff13723e */ /* 0x000fe400048060ff */
[----:B0-----:R-:W-:Y:S02]  /*4c50*/  F2FP.SATFINITE.E5M2.F32.PACK_AB_MERGE_C R13, RZ, R20, RZ ;  /* 0x00000014ff0d723e */ /* 0x001fe400048060ff */
[----:B------:R-:W-:Y:S01]  /*4c60*/  F2FP.SATFINITE.E5M2.F32.PACK_AB_MERGE_C R15, RZ, R15, RZ ;  /* 0x0000000fff0f723e */ /* 0x000fe200048060ff */
[----:B------:R0:W-:Y:S01]  /*4c70*/  @!P1 STG.E.U8 desc[UR16][R6.64+0x30], R19 ;  /* 0x0000301306009986 */ /* 0x0001e2000c101110 */
[----:B-1----:R-:W-:-:S02]  /*4c80*/  F2FP.SATFINITE.E5M2.F32.PACK_AB_MERGE_C R17, RZ, R18, RZ ;  /* 0x00000012ff11723e */ /* 0x002fc400048060ff */
[----:B------:R-:W-:Y:S01]  /*4c90*/  F2FP.SATFINITE.E5M2.F32.PACK_AB_MERGE_C R11, RZ, R11, RZ ;  /* 0x0000000bff0b723e */ /* 0x000fe200048060ff */
[----:B------:R0:W-:Y:S01]  /*4ca0*/  @!P0 STG.E.U8 desc[UR16][R6.64+0x31], R13 ;  /* 0x0000310d06008986 */ /* 0x0001e2000c101110 */
[----:B------:R-:W-:-:S03]  /*4cb0*/  F2FP.SATFINITE.E5M2.F32.PACK_AB_MERGE_C R21, RZ, R14, RZ ;  /* 0x0000000eff15723e */ /* 0x000fc600048060ff */
[----:B------:R0:W-:Y:S04]  /*4cc0*/  @!P5 STG.E.U8 desc[UR16][R8.64+0x38], R15 ;  /* 0x0000380f0800d986 */ /* 0x0001e8000c101110 */
[----:B------:R0:W-:Y:S04]  /*4cd0*/  @!P6 STG.E.U8 desc[UR16][R8.64+0x39], R17 ;  /* 0x000039110800e986 */ /* 0x0001e8000c101110 */
[----:B------:R0:W-:Y:S04]  /*4ce0*/  @!P3 STG.E.U8 desc[UR16][R6.64+0x38], R11 ;  /* 0x0000380b0600b986 */ /* 0x0001e8000c101110 */
[----:B------:R0:W-:Y:S02]  /*4cf0*/  @!P2 STG.E.U8 desc[UR16][R6.64+0x39], R21 ;  /* 0x000039150600a986 */ /* 0x0001e4000c101110 */
.L_x_97:
[----:B------:R-:W-:Y:S05]  /*4d00*/  BSYNC B0 ;  /* 0x0000000000007941 */ /* 0x000fea0003800000 */
.L_x_31:
[----:B------:R-:W-:Y:S01]  /*4d10*/  ULDC UR6, c[0x0][0xc] ;  /* 0x0000030000067ab9 */ /* 0x000fe20000000800 */
[----:B------:R-:W-:Y:S01]  /*4d20*/  ULDC UR7, c[0x0][0x10] ;  /* 0x0000040000077ab9 */ /* 0x000fe20000000800 */
[----:B0-----:R-:W0:Y:S01]  /*4d30*/  LDC R9, c[0x0][0x14] ;  /* 0x00000500ff097b82 */ /* 0x001e220000000800 */
[----:B------:R-:W-:Y:S01]  /*4d40*/  UIMAD.WIDE.U32 UR6, UR6, UR7, URZ ;  /* 0x00000007060672a5 */ /* 0x000fe2000f8e003f */
[----:B------:R-:W-:Y:S02]  /*4d50*/  IMAD.MOV.U32 R6, RZ, RZ, R0 ;  /* 0x000000ffff067224 */ /* 0x000fe400078e0000 */
[----:B------:R-:W-:Y:S02]  /*4d60*/  IMAD.MOV.U32 R7, RZ, RZ, R5 ;  /* 0x000000ffff077224 */ /* 0x000fe400078e0005 */
[----:B------:R-:W-:Y:S02]  /*4d70*/  IMAD.MOV.U32 R12, RZ, RZ, -0x1 ;  /* 0xffffffffff0c7424 */ /* 0x000fe400078e00ff */
[----:B------:R-:W-:-:S02]  /*4d80*/  IMAD.MOV.U32 R69, RZ, RZ, -0x1 ;  /* 0xffffffffff457424 */ /* 0x000fc400078e00ff */
[----:B0-----:R-:W-:-:S04]  /*4d90*/  IMAD.WIDE.U32 R6, R9, UR6, R6 ;  /* 0x0000000609067c25 */ /* 0x001fc8000f8e0006 */
[----:B------:R-:W-:Y:S01]  /*4da0*/  IMAD R5, R9, UR7, RZ ;  /* 0x0000000709057c24 */ /* 0x000fe2000f8e02ff */
[----:B------:R-:W-:Y:S01]  /*4db0*/  ULDC.64 UR6, c[0x0][0x650] ;  /* 0x0001940000067ab9 */ /* 0x000fe20000000a00 */
[----:B------:R-:W-:Y:S01]  /*4dc0*/  IMAD.MOV.U32 R0, RZ, RZ, R6 ;  /* 0x000000ffff007224 */ /* 0x000fe200078e0006 */
[----:B------:R-:W-:Y:S01]  /*4dd0*/  ISETP.GE.U32.AND P0, PT, R6, UR6, PT ;  /* 0x0000000606007c0c */ /* 0x000fe2000bf06070 */
[----:B------:R-:W-:Y:S01]  /*4de0*/  IMAD.IADD R5, R7, 0x1, R5 ;  /* 0x0000000107057824 */ /* 0x000fe200078e0205 */
[----:B------:R-:W-:-:S04]  /*4df0*/  PRMT R7, RZ, 0x7610, R7 ;  /* 0x00007610ff077816 */ /* 0x000fc80000000007 */
[----:B------:R-:W-:-:S13]  /*4e00*/  ISETP.GE.U32.AND.EX P0, PT, R5, UR7, PT, P0 ;  /* 0x0000000705007c0c */ /* 0x000fda000bf06100 */
[----:B------:R-:W-:Y:S05]  /*4e10*/  @P0 BRA `(.L_x_98) ;  /* 0x0000000400640947 */ /* 0x000fea0003800000 */
[----:B------:R-:W0:Y:S01]  /*4e20*/  S2R R20, SR_CTAID.X ;  /* 0x0000000000147919 */ /* 0x000e220000002500 */
[----:B------:R-:W0:Y:S01]  /*4e30*/  LDC.64 R14, c[0x0][0x628] ;  /* 0x00018a00ff0e7b82 */ /* 0x000e220000000a00 */
[----:B------:R-:W-:Y:S01]  /*4e40*/  ULDC UR6, c[0x0][0x150] ;  /* 0x0000540000067ab9 */ /* 0x000fe20000000800 */
[----:B------:R-:W-:Y:S01]  /*4e50*/  IMAD.MOV.U32 R12, RZ, RZ, R0 ;  /* 0x000000ffff0c7224 */ /* 0x000fe200078e0000 */
[----:B------:R-:W0:Y:S01]  /*4e60*/  S2R R22, SR_CTAID.Y ;  /* 0x0000000000167919 */ /* 0x000e220000002600 */
[----:B------:R-:W-:-:S04]  /*4e70*/  IMAD.MOV.U32 R13, RZ, RZ, R5 ;  /* 0x000000ffff0d7224 */ /* 0x000fc800078e0005 */
[----:B------:R-:W0:Y:S08]  /*4e80*/  LDC R23, c[0x0][0x144] ;  /* 0x00005100ff177b82 */ /* 0x000e300000000800 */
[----:B-1234-:R-:W1:Y:S08]  /*4e90*/  LDC R16, c[0x0][0x630] ;  /* 0x00018c00ff107b82 */ /* 0x01ee700000000800 */
[----:B------:R-:W2:Y:S01]  /*4ea0*/  LDC.64 R18, c[0x0][0x620] ;  /* 0x00018800ff127b82 */ /* 0x000ea20000000a00 */
[----:B0-----:R-:W-:-:S04]  /*4eb0*/  ISETP.NE.U32.AND P0, PT, R14, RZ, PT ;  /* 0x000000ff0e00720c */ /* 0x001fc80003f05070 */
[----:B------:R-:W-:Y:S02]  /*4ec0*/  ISETP.NE.AND.EX P0, PT, R15, RZ, PT, P0 ;  /* 0x000000ff0f00720c */ /* 0x000fe40003f05300 */
[----:B------:R-:W-:-:S05]  /*4ed0*/  I2FP.F32.U32 R6, R20 ;  /* 0x0000001400067245 */ /* 0x000fca0000201000 */
[----:B------:R-:W-:-:S04]  /*4ee0*/  FMUL R6, R6, UR6 ;  /* 0x0000000606067c20 */ /* 0x000fc80008400000 */
[----:B------:R0:W3:Y:S02]  /*4ef0*/  F2I.U32.TRUNC.NTZ R21, R6 ;  /* 0x0000000600157305 */ /* 0x0000e4000020f000 */
[----:B-1----:R-:W-:Y:S05]  /*4f00*/  @!P0 BRA `(.L_x_99) ;  /* 0x0000000000288947 */ /* 0x002fea0003800000 */
[----:B------:R-:W1:Y:S02]  /*4f10*/  LDC R7, c[0x0][0x634] ;  /* 0x00018d00ff077b82 */ /* 0x000e640000000800 */
[----:B-1----:R-:W-:-:S05]  /*4f20*/  IADD3 R11, P0, R0, R7, RZ ;  /* 0x00000007000b7210 */ /* 0x002fca0007f1e0ff */
[----:B------:R-:W-:-:S04]  /*4f30*/  IMAD.X R17, RZ, RZ, R5, P0 ;  /* 0x000000ffff117224 */ /* 0x000fc800000e0605 */
[----:B0-----:R-:W-:-:S04]  /*4f40*/  IMAD.WIDE.U32 R6, R17, R14, RZ ;  /* 0x0000000e11067225 */ /* 0x001fc800078e00ff */
[----:B-----5:R-:W-:-:S04]  /*4f50*/  IMAD.WIDE.U32 R8, P0, R11, R15, R6 ;  /* 0x0000000f0b087225 */ /* 0x020fc80007800006 */
[----:B------:R-:W-:-:S04]  /*4f60*/  IMAD.WIDE.U32 R6, R11, R14, RZ ;  /* 0x0000000e0b067225 */ /* 0x000fc800078e00ff */
[----:B------:R-:W-:Y:S01]  /*4f70*/  IMAD.X R13, RZ, RZ, RZ, P0 ;  /* 0x000000ffff0d7224 */ /* 0x000fe200000e06ff */
[----:B------:R-:W-:Y:S01]  /*4f80*/  IADD3 RZ, P0, R7, R8, RZ ;  /* 0x0000000807ff7210 */ /* 0x000fe20007f1e0ff */
[----:B------:R-:W-:-:S04]  /*4f90*/  IMAD.MOV.U32 R12, RZ, RZ, R9 ;  /* 0x000000ffff0c7224 */ /* 0x000fc800078e0009 */
[----:B------:R-:W-:-:S08]  /*4fa0*/  IMAD.WIDE.U32.X R12, R17, R15, R12, P0 ;  /* 0x0000000f110c7225 */ /* 0x000fd000000e040c */
.L_x_99:
[-CC-:B------:R-:W-:Y:S01]  /*4fb0*/  SHF.R.U64 R69, R12, R16.reuse, R13.reuse ;  /* 0x000000100c457219 */ /* 0x180fe2000000120d */
[----:B------:R-:W1:Y:S01]  /*4fc0*/  LDC.64 R28, c[0x0][0x640] ;  /* 0x00019000ff1c7b82 */ /* 0x000e620000000a00 */
[----:B0-----:R-:W-:Y:S01]  /*4fd0*/  SHF.R.U32.HI R6, RZ, R16, R13 ;  /* 0x00000010ff067219 */ /* 0x001fe2000001160d */
[----:B---3--:R-:W-:Y:S01]  /*4fe0*/  IMAD.MOV R21, RZ, RZ, -R21 ;  /* 0x000000ffff157224 */ /* 0x008fe200078e0a15 */
[----:B------:R-:W-:Y:S01]  /*4ff0*/  IADD3 R9, P0, RZ, -R69, RZ ;  /* 0x80000045ff097210 */ /* 0x000fe20007f1e0ff */
[----:B------:R-:W-:Y:S01]  /*5000*/  ULDC UR6, c[0x0][0x154] ;  /* 0x0000550000067ab9 */ /* 0x000fe20000000800 */
[----:B------:R-:W-:Y:S02]  /*5010*/  IMAD.MOV.U32 R11, RZ, RZ, 0x1 ;  /* 0x00000001ff0b7424 */ /* 0x000fe400078e00ff */
[----:B------:R-:W-:Y:S01]  /*5020*/  IMAD R21, R23, R21, R20 ;  /* 0x0000001517157224 */ /* 0x000fe200078e0214 */
[----:B------:R-:W0:Y:S01]  /*5030*/  LDC R12, c[0x0][0x618] ;  /* 0x00018600ff0c7b82 */ /* 0x000e220000000800 */
[----:B------:R-:W-:-:S02]  /*5040*/  IMAD.X R7, RZ, RZ, ~R6, P0 ;  /* 0x000000ffff077224 */ /* 0x000fc400000e0e06 */
[----:B------:R-:W-:Y:S02]  /*5050*/  IMAD.MOV.U32 R6, RZ, RZ, R0 ;  /* 0x000000ffff067224 */ /* 0x000fe400078e0000 */
[-C--:B--2--5:R-:W-:Y:S02]  /*5060*/  IMAD R8, R7, R18.reuse, RZ ;  /* 0x0000001207087224 */ /* 0x0a4fe400078e02ff */
[----:B------:R-:W-:Y:S01]  /*5070*/  IMAD.MOV.U32 R7, RZ, RZ, R5 ;  /* 0x000000ffff077224 */ /* 0x000fe200078e0005 */
[----:B------:R-:W2:Y:S01]  /*5080*/  LDC R24, c[0x0][0x608] ;  /* 0x00018200ff187b82 */ /* 0x000ea20000000800 */
[----:B------:R-:W-:-:S04]  /*5090*/  IMAD.WIDE.U32 R6, R9, R18, R6 ;  /* 0x0000001209067225 */ /* 0x000fc800078e0006 */
[----:B------:R-:W-:-:S03]  /*50a0*/  IMAD R9, R9, R19, R8 ;  /* 0x0000001309097224 */ /* 0x000fc600078e0208 */
[----:B------:R-:W3:Y:S01]  /*50b0*/  LDC R26, c[0x0][0x658] ;  /* 0x00019600ff1a7b82 */ /* 0x000ee20000000800 */
[----:B------:R-:W-:Y:S01]  /*50c0*/  I2FP.F32.U32 R8, R22 ;  /* 0x0000001600087245 */ /* 0x000fe20000201000 */
[----:B------:R-:W-:Y:S01]  /*50d0*/  IMAD.IADD R7, R7, 0x1, R9 ;  /* 0x0000000107077824 */ /* 0x000fe200078e0209 */
[----:B-1----:R-:W-:Y:S01]  /*50e0*/  ISETP.NE.U32.AND P0, PT, R28, RZ, PT ;  /* 0x000000ff1c00720c */ /* 0x002fe20003f05070 */
[----:B------:R-:W-:Y:S02]  /*50f0*/  IMAD.MOV.U32 R9, RZ, RZ, -0x1 ;  /* 0xffffffffff097424 */ /* 0x000fe400078e00ff */
[----:B------:R-:W-:Y:S02]  /*5100*/  FMUL R8, R8, UR6 ;  /* 0x0000000608087c20 */ /* 0x000fe40008400000 */
[----:B------:R-:W1:Y:S01]  /*5110*/  LDC R19, c[0x0][0x148] ;  /* 0x00005200ff137b82 */ /* 0x000e620000000800 */
[----:B0-----:R-:W-:Y:S01]  /*5120*/  SHF.R.U64 R16, R6, R12, R7 ;  /* 0x0000000c06107219 */ /* 0x001fe20000001207 */
[----:B------:R0:W4:Y:S01]  /*5130*/  F2I.U32.TRUNC.NTZ R17, R8 ;  /* 0x0000000800117305 */ /* 0x000122000020f000 */
[----:B------:R-:W-:-:S02]  /*5140*/  ISETP.NE.AND.EX P0, PT, R29, RZ, PT, P0 ;  /* 0x000000ff1d00720c */ /* 0x000fc40003f05300 */
[----:B------:R-:W-:-:S03]  /*5150*/  SHF.R.U32.HI R7, RZ, R12, R7 ;  /* 0x0000000cff077219 */ /* 0x000fc60000011607 */
[----:B------:R-:W0:Y:S01]  /*5160*/  LDC R20, c[0x0][0x600] ;  /* 0x00018000ff147b82 */ /* 0x000e220000000800 */
[-CC-:B--2---:R-:W-:Y:S02]  /*5170*/  SHF.R.U64 R14, R16, R24.reuse, R7.reuse ;  /* 0x00000018100e7219 */ /* 0x184fe40000001207 */
[----:B------:R-:W-:-:S05]  /*5180*/  SHF.R.U32.HI R7, RZ, R24, R7 ;  /* 0x00000018ff077219 */ /* 0x000fca0000011607 */
[----:B------:R-:W2:Y:S01]  /*5190*/  LDC R25, c[0x0][0x648] ;  /* 0x00019200ff197b82 */ /* 0x000ea20000000800 */
[-CC-:B---3--:R-:W-:Y:S02]  /*51a0*/  SHF.R.U64 R18, R14, R26.reuse, R7.reuse ;  /* 0x0000001a0e127219 */ /* 0x188fe40000001207 */
[-C--:B------:R-:W-:Y:S02]  /*51b0*/  SHF.L.U32 R9, R9, R26.reuse, RZ ;  /* 0x0000001a09097219 */ /* 0x080fe400000006ff */
[-C--:B------:R-:W-:Y:S01]  /*51c0*/  SHF.R.U32.HI R7, RZ, R26.reuse, R7 ;  /* 0x0000001aff077219 */ /* 0x080fe20000011607 */
[----:B------:R-:W-:Y:S01]  /*51d0*/  IMAD.MOV.U32 R6, RZ, RZ, R18 ;  /* 0x000000ffff067224 */ /* 0x000fe200078e0012 */
[----:B------:R-:W-:Y:S01]  /*51e0*/  SHF.L.U32 R24, R11, R26, RZ ;  /* 0x0000001a0b187219 */ /* 0x000fe200000006ff */
[----:B------:R-:W3:Y:S01]  /*51f0*/  LDC R27, c[0x0][0x638] ;  /* 0x00018e00ff1b7b82 */ /* 0x000ee20000000800 */
[----:B------:R-:W-:-:S07]  /*5200*/  LOP3.LUT R23, RZ, R9, RZ, 0x33, !PT ;  /* 0x00000009ff177212 */ /* 0x000fce00078e33ff */
[----:B------:R-:W0:Y:S01]  /*5210*/  LDC R30, c[0x0][0x610] ;  /* 0x00018400ff1e7b82 */ /* 0x000e220000000800 */
[----:B----4-:R-:W-:Y:S05]  /*5220*/  @!P0 BRA `(.L_x_100) ;  /* 0x0000000000288947 */ /* 0x010fea0003800000 */
[----:B------:R-:W4:Y:S02]  /*5230*/  LDC R11, c[0x0][0x64c] ;  /* 0x00019300ff0b7b82 */ /* 0x000f240000000800 */
[----:B----4-:R-:W-:-:S05]  /*5240*/  IADD3 R11, P0, R18, R11, RZ ;  /* 0x0000000b120b7210 */ /* 0x010fca0007f1e0ff */
[----:B------:R-:W-:-:S04]  /*5250*/  IMAD.X R15, RZ, RZ, R7, P0 ;  /* 0x000000ffff0f7224 */ /* 0x000fc800000e0607 */
[----:B------:R-:W-:-:S04]  /*5260*/  IMAD.WIDE.U32 R6, R15, R28, RZ ;  /* 0x0000001c0f067225 */ /* 0x000fc800078e00ff */
[----:B0-----:R-:W-:-:S04]  /*5270*/  IMAD.WIDE.U32 R8, P0, R11, R29, R6 ;  /* 0x0000001d0b087225 */ /* 0x001fc80007800006 */
[----:B------:R-:W-:-:S04]  /*5280*/  IMAD.WIDE.U32 R6, R11, R28, RZ ;  /* 0x0000001c0b067225 */ /* 0x000fc800078e00ff */
[----:B------:R-:W-:Y:S01]  /*5290*/  IMAD.X R13, RZ, RZ, RZ, P0 ;  /* 0x000000ffff0d7224 */ /* 0x000fe200000e06ff */
[----:B------:R-:W-:Y:S01]  /*52a0*/  IADD3 RZ, P0, R7, R8, RZ ;  /* 0x0000000807ff7210 */ /* 0x000fe20007f1e0ff */
[----:B------:R-:W-:-:S04]  /*52b0*/  IMAD.MOV.U32 R12, RZ, RZ, R9 ;  /* 0x000000ffff0c7224 */ /* 0x000fc800078e0009 */
[----:B------:R-:W-:-:S08]  /*52c0*/  IMAD.WIDE.U32.X R6, R15, R29, R12, P0 ;  /* 0x0000001d0f067225 */ /* 0x000fd000000e040c */
.L_x_100:
[----:B--2---:R-:W-:Y:S01]  /*52d0*/  SHF.R.U64 R6, R6, R25, R7 ;  /* 0x0000001906067219 */ /* 0x004fe20000001207 */
[----:B0-----:R-:W-:Y:S01]  /*52e0*/  VIADD R11, R20, 0xffffffff ;  /* 0xffffffff140b7836 */ /* 0x001fe20000000000 */
[----:B------:R-:W-:Y:S01]  /*52f0*/  LOP3.LUT R9, R14, R23, RZ, 0xc0, !PT ;  /* 0x000000170e097212 */ /* 0x000fe200078ec0ff */
[----:B------:R-:W-:Y:S02]  /*5300*/  IMAD.MOV R17, RZ, RZ, -R17 ;  /* 0x000000ffff117224 */ /* 0x000fe400078e0a11 */
[----:B------:R-:W-:Y:S02]  /*5310*/  IMAD.MOV R7, RZ, RZ, -R6 ;  /* 0x000000ffff077224 */ /* 0x000fe400078e0a06 */
[----:B------:R-:W-:Y:S01]  /*5320*/  IMAD R24, R24, R6, R9 ;  /* 0x0000000618187224 */ /* 0x000fe200078e0209 */
[----:B------:R-:W-:Y:S01]  /*5330*/  LOP3.LUT R9, R16, R11, RZ, 0xc0, !PT ;  /* 0x0000000b10097212 */ /* 0x000fe200078ec0ff */
[----:B-1----:R-:W-:Y:S02]  /*5340*/  @P4 IMAD R21, R19, R17, R22 ;  /* 0x0000001113154224 */ /* 0x002fe400078e0216 */
[----:B---3--:R-:W-:-:S02]  /*5350*/  IMAD R6, R7, R27, R18 ;  /* 0x0000001b07067224 */ /* 0x008fc400078e0212 */
[----:B------:R-:W-:Y:S02]  /*5360*/  IMAD R24, R24, R30, R21 ;  /* 0x0000001e18187224 */ /* 0x000fe400078e0215 */
[----:B------:R-:W-:Y:S02]  /*5370*/  IMAD R9, R6, R20, R9 ;  /* 0x0000001406097224 */ /* 0x000fe400078e0209 */
[----:B------:R-:W-:-:S03]  /*5380*/  IMAD.MOV.U32 R7, RZ, RZ, 0x1 ;  /* 0x00000001ff077424 */ /* 0x000fc600078e00ff */
[----:B------:R-:W-:Y:S02]  /*5390*/  SEL R12, R9, R24, !P4 ;  /* 0x00000018090c7207 */ /* 0x000fe40006000000 */
[----:B------:R-:W-:-:S07]  /*53a0*/  SEL R24, R24, R9, !P4 ;  /* 0x0000000918187207 */ /* 0x000fce0006000000 */
.L_x_98:
[----:B------:R-:W-:Y:S01]  /*53b0*/  LOP3.LUT P0, RZ, R7, 0xff, RZ, 0xc0, !PT ;  /* 0x000000ff07ff7812 */ /* 0x000fe2000780c0ff */
[----:B-1234-:R-:W-:-:S12]  /*53c0*/  IMAD.MOV.U32 R16, RZ, RZ, R24 ;  /* 0x000000ffff107224 */ /* 0x01efd800078e0018 */
[----:B------:R-:W-:Y:S05]  /*53d0*/  @P0 BRA `(.L_x_101) ;  /* 0xffffffb800e00947 */ /* 0x000fea000383ffff */
[----:B------:R-:W-:Y:S05]  /*53e0*/  EXIT ;  /* 0x000000000000794d */ /* 0x000fea0003800000 */
.L_x_3:
[----:B0-----:R-:W-:Y:S01]  /*53f0*/  ULDC.64 UR4, c[0x0][0x650] ;  /* 0x0001940000047ab9 */ /* 0x001fe20000000a00 */
        /* <DEDUP_REMOVED lines=25> */
.L_x_103:
[-CC-:B------:R-:W-:Y:S01]  /*5590*/  SHF.R.U64 R16, R14, R18.reuse, R15.reuse ;  /* 0x000000120e107219 */ /* 0x180fe2000000120f */
[----:B------:R-:W0:Y:S01]  /*55a0*/  LDC R22, c[0x0][0x618] ;  /* 0x00018600ff167b82 */ /* 0x000e220000000800 */
[----:B------:R-:W-:Y:S01]  /*55b0*/  SHF.R.U32.HI R7, RZ, R18, R15 ;  /* 0x00000012ff077219 */ /* 0x000fe2000001160f */
[----:B------:R-:W-:Y:S01]  /*55c0*/  ULDC UR4, c[0x0][0x150] ;  /* 0x0000540000047ab9 */ /* 0x000fe20000000800 */
[----:B------:R-:W-:Y:S01]  /*55d0*/  IADD3 R9, P0, RZ, -R16, RZ ;  /* 0x80000010ff097210 */ /* 0x000fe20007f1e0ff */
[----:B------:R-:W-:Y:S01]  /*55e0*/  IMAD.MOV.U32 R10, RZ, RZ, R0 ;  /* 0x000000ffff0a7224 */ /* 0x000fe200078e0000 */
[----:B------:R-:W-:Y:S01]  /*55f0*/  I2FP.F32.U32 R12, R6 ;  /* 0x00000006000c7245 */ /* 0x000fe20000201000 */
[----:B------:R-:W-:Y:S02]  /*5600*/  IMAD.MOV.U32 R11, RZ, RZ, R5 ;  /* 0x000000ffff0b7224 */ /* 0x000fe400078e0005 */
[----:B------:R-:W1:Y:S01]  /*5610*/  LDC.64 R24, c[0x0][0x640] ;  /* 0x00019000ff187b82 */ /* 0x000e620000000a00 */
[----:B------:R-:W-:-:S02]  /*5620*/  IMAD.X R7, RZ, RZ, ~R7, P0 ;  /* 0x000000ffff077224 */ /* 0x000fc400000e0e07 */
[----:B------:R-:W-:Y:S01]  /*5630*/  FMUL R13, R12, UR4 ;  /* 0x000000040c0d7c20 */ /* 0x000fe20008400000 */
[----:B------:R-:W-:Y:S01]  /*5640*/  IMAD.WIDE.U32 R10, R9, R20, R10 ;  /* 0x00000014090a7225 */ /* 0x000fe200078e000a */
[----:B------:R-:W-:-:S03]  /*5650*/  ULDC UR4, c[0x0][0x154] ;  /* 0x0000550000047ab9 */ /* 0x000fc60000000800 */
[----:B------:R-:W-:Y:S01]  /*5660*/  IMAD R12, R7, R20, RZ ;  /* 0x00000014070c7224 */ /* 0x000fe200078e02ff */
[----:B------:R-:W2:Y:S01]  /*5670*/  LDC R15, c[0x0][0x144] ;  /* 0x00005100ff0f7b82 */ /* 0x000ea20000000800 */
[----:B------:R-:W3:Y:S02]  /*5680*/  F2I.U32.TRUNC.NTZ R13, R13 ;  /* 0x0000000d000d7305 */ /* 0x000ee4000020f000 */
[----:B------:R-:W-:Y:S02]  /*5690*/  IMAD R7, R9, R21, R12 ;  /* 0x0000001509077224 */ /* 0x000fe400078e020c */
[----:B------:R-:W-:Y:S02]  /*56a0*/  IMAD.MOV.U32 R12, RZ, RZ, 0x1 ;  /* 0x00000001ff0c7424 */ /* 0x000fe400078e00ff */
[----:B------:R-:W-:Y:S01]  /*56b0*/  IMAD.IADD R7, R11, 0x1, R7 ;  /* 0x000000010b077824 */ /* 0x000fe200078e0207 */
[----:B------:R-:W4:Y:S04]  /*56c0*/  LDC R18, c[0x0][0x608] ;  /* 0x00018200ff127b82 */ /* 0x000f280000000800 */
[----:B0-----:R-:W-:-:S02]  /*56d0*/  SHF.R.U64 R14, R10, R22, R7 ;  /* 0x000000160a0e7219 */ /* 0x001fc40000001207 */
[----:B------:R-:W-:Y:S02]  /*56e0*/  I2FP.F32.U32 R10, R8 ;  /* 0x00000008000a7245 */ /* 0x000fe40000201000 */
[----:B------:R-:W0:Y:S01]  /*56f0*/  LDC R23, c[0x0][0x658] ;  /* 0x00019600ff177b82 */ /* 0x000e220000000800 */
[----:B-1----:R-:W-:Y:S01]  /*5700*/  ISETP.NE.U32.AND P0, PT, R24, RZ, PT ;  /* 0x000000ff1800720c */ /* 0x002fe20003f05070 */
[----:B---3--:R-:W-:Y:S01]  /*5710*/  IMAD.MOV R9, RZ, RZ, -R13 ;  /* 0x000000ffff097224 */ /* 0x008fe200078e0a0d */
[----:B------:R-:W-:Y:S01]  /*5720*/  SHF.R.U32.HI R7, RZ, R22, R7 ;  /* 0x00000016ff077219 */ /* 0x000fe20000011607 */
[----:B------:R-:W-:Y:S01]  /*5730*/  FMUL R10, R10, UR4 ;  /* 0x000000040a0a7c20 */ /* 0x000fe20008400000 */
[----:B------:R-:W-:-:S03]  /*5740*/  ISETP.NE.AND.EX P0, PT, R25, RZ, PT, P0 ;  /* 0x000000ff1900720c */ /* 0x000fc60003f05300 */
[----:B------:R-:W1:Y:S01]  /*5750*/  LDC R21, c[0x0][0x148] ;  /* 0x00005200ff157b82 */ /* 0x000e620000000800 */
[----:B--2---:R-:W-:Y:S01]  /*5760*/  IMAD R22, R15, R9, R6 ;  /* 0x000000090f167224 */ /* 0x004fe200078e0206 */
[----:B------:R2:W3:Y:S06]  /*5770*/  F2I.U32.TRUNC.NTZ R19, R10 ;  /* 0x0000000a00137305 */ /* 0x0004ec000020f000 */
[----:B------:R-:W1:Y:S01]  /*5780*/  LDC R20, c[0x0][0x600] ;  /* 0x00018000ff147b82 */ /* 0x000e620000000800 */
[-CC-:B----4-:R-:W-:Y:S02]  /*5790*/  SHF.R.U64 R17, R14, R18.reuse, R7.reuse ;  /* 0x000000120e117219 */ /* 0x190fe40000001207 */
[----:B------:R-:W-:Y:S01]  /*57a0*/  SHF.R.U32.HI R6, RZ, R18, R7 ;  /* 0x00000012ff067219 */ /* 0x000fe20000011607 */
[----:B------:R-:W-:-:S04]  /*57b0*/  IMAD.MOV.U32 R18, RZ, RZ, -0x1 ;  /* 0xffffffffff127424 */ /* 0x000fc800078e00ff */
[----:B------:R-:W4:Y:S01]  /*57c0*/  LDC R26, c[0x0][0x648] ;  /* 0x00019200ff1a7b82 */ /* 0x000f220000000800 */
[-C--:B0-----:R-:W-:Y:S02]  /*57d0*/  SHF.L.U32 R9, R18, R23.reuse, RZ ;  /* 0x0000001712097219 */ /* 0x081fe400000006ff */
[-CC-:B------:R-:W-:Y:S02]  /*57e0*/  SHF.R.U64 R18, R17, R23.reuse, R6.reuse ;  /* 0x0000001711127219 */ /* 0x180fe40000001206 */
[-C--:B------:R-:W-:Y:S02]  /*57f0*/  SHF.R.U32.HI R7, RZ, R23.reuse, R6 ;  /* 0x00000017ff077219 */ /* 0x080fe40000011606 */
[----:B------:R-:W-:Y:S01]  /*5800*/  SHF.L.U32 R23, R12, R23, RZ ;  /* 0x000000170c177219 */ /* 0x000fe200000006ff */
[----:B------:R-:W0:Y:S01]  /*5810*/  LDC R27, c[0x0][0x638] ;  /* 0x00018e00ff1b7b82 */ /* 0x000e220000000800 */
[----:B------:R-:W-:Y:S01]  /*5820*/  LOP3.LUT R28, RZ, R9, RZ, 0x33, !PT ;  /* 0x00000009ff1c7212 */ /* 0x000fe200078e33ff */
[----:B------:R-:W-:-:S06]  /*5830*/  IMAD.MOV.U32 R6, RZ, RZ, R18 ;  /* 0x000000ffff067224 */ /* 0x000fcc00078e0012 */
[----:B------:R-:W0:Y:S01]  /*5840*/  LDC R29, c[0x0][0x610] ;  /* 0x00018400ff1d7b82 */ /* 0x000e220000000800 */
[----:B--23--:R-:W-:Y:S05]  /*5850*/  @!P0 BRA `(.L_x_104) ;  /* 0x0000000000288947 */ /* 0x00cfea0003800000 */
[----:B------:R-:W2:Y:S02]  /*5860*/  LDC R9, c[0x0][0x64c] ;  /* 0x00019300ff097b82 */ /* 0x000ea40000000800 */
[----:B--2---:R-:W-:-:S05]  /*5870*/  IADD3 R9, P0, R18, R9, RZ ;  /* 0x0000000912097210 */ /* 0x004fca0007f1e0ff */
        /* <DEDUP_REMOVED lines=8> */
.L_x_104:
[----:B----4-:R-:W-:Y:S01]  /*5900*/  SHF.R.U64 R7, R6, R26, R7 ;  /* 0x0000001a06077219 */ /* 0x010fe20000001207 */
[----:B-1----:R-:W-:Y:S01]  /*5910*/  VIADD R11, R20, 0xffffffff ;  /* 0xffffffff140b7836 */ /* 0x002fe20000000000 */
[----:B------:R-:W-:Y:S01]  /*5920*/  LOP3.LUT R6, R17, R28, RZ, 0xc0, !PT ;  /* 0x0000001c11067212 */ /* 0x000fe200078ec0ff */
[----:B------:R-:W-:Y:S02]  /*5930*/  IMAD.MOV R19, RZ, RZ, -R19 ;  /* 0x000000ffff137224 */ /* 0x000fe400078e0a13 */
[----:B------:R-:W-:Y:S01]  /*5940*/  IMAD.MOV R9, RZ, RZ, -R7 ;  /* 0x000000ffff097224 */ /* 0x000fe200078e0a07 */
[----:B------:R-:W-:Y:S01]  /*5950*/  LOP3.LUT R11, R14, R11, RZ, 0xc0, !PT ;  /* 0x0000000b0e0b7212 */ /* 0x000fe200078ec0ff */
[----:B------:R-:W-:Y:S02]  /*5960*/  @P4 IMAD R22, R21, R19, R8 ;  /* 0x0000001315164224 */ /* 0x000fe400078e0208 */
[----:B------:R-:W-:Y:S02]  /*5970*/  IMAD R7, R23, R7, R6 ;  /* 0x0000000717077224 */ /* 0x000fe400078e0206 */
[----:B0-----:R-:W-:-:S02]  /*5980*/  IMAD R6, R9, R27, R18 ;  /* 0x0000001b09067224 */ /* 0x001fc400078e0212 */
[----:B------:R-:W-:Y:S02]  /*5990*/  IMAD R14, R7, R29, R22 ;  /* 0x0000001d070e7224 */ /* 0x000fe400078e0216 */
[----:B------:R-:W-:Y:S02]  /*59a0*/  IMAD R7, R6, R20, R11 ;  /* 0x0000001406077224 */ /* 0x000fe400078e020b */
[----:B------:R-:W-:Y:S02]  /*59b0*/  IMAD.MOV.U32 R10, RZ, RZ, 0x1 ;  /* 0x00000001ff0a7424 */ /* 0x000fe400078e00ff */
[----:B------:R-:W-:Y:S01]  /*59c0*/  IMAD.MOV.U32 R9, RZ, RZ, R16 ;  /* 0x000000ffff097224 */ /* 0x000fe200078e0010 */
[----:B------:R-:W-:Y:S02]  /*59d0*/  SEL R17, R7, R14, !P4 ;  /* 0x0000000e07117207 */ /* 0x000fe40006000000 */
[----:B------:R-:W-:-:S07]  /*59e0*/  SEL R14, R14, R7, !P4 ;  /* 0x000000070e0e7207 */ /* 0x000fce0006000000 */
.L_x_102:
[----:B------:R-:W-:-:S08]  /*59f0*/  NOP ;  /* 0x0000000000007918 */ /* 0x000fd00000000000 */
[----:B------:R-:W0:-:S00]  /*5a00*/  USETMAXREG.DEALLOC.CTAPOOL 0x28 ;  /* 0x00000028000079c8 */ /* 0x000e0000080e0500 */
[----:B0-----:R-:W-:-:S13]  /*5a10*/  ISETP.NE.AND P0, PT, R3, RZ, PT ;  /* 0x000000ff0300720c */ /* 0x001fda0003f05270 */
[----:B------:R-:W-:Y:S05]  /*5a20*/  @P0 EXIT ;  /* 0x000000000000094d */ /* 0x000fea0003800000 */
[----:B------:R-:W-:Y:S01]  /*5a30*/  LOP3.LUT P0, RZ, R10, 0xff, RZ, 0xc0, !PT ;  /* 0x000000ff0aff7812 */ /* 0x000fe2000780c0ff */
[----:B------:R-:W-:Y:S02]  /*5a40*/  IMAD.MOV.U32 R10, RZ, RZ, 0x1 ;  /* 0x00000001ff0a7424 */ /* 0x000fe400078e00ff */
[----:B------:R-:W-:-:S10]  /*5a50*/  IMAD.MOV.U32 R13, RZ, RZ, RZ ;  /* 0x000000ffff0d7224 */ /* 0x000fd400078e00ff */
[----:B------:R-:W-:Y:S05]  /*5a60*/  @!P0 BRA `(.L_x_105) ;  /* 0x0000000c00388947 */ /* 0x000fea0003800000 */
[----:B------:R-:W0:Y:S01]  /*5a70*/  LDC R3, c[0x0][0x28c] ;  /* 0x0000a300ff037b82 */ /* 0x000e220000000800 */
[----:B------:R-:W-:Y:S01]  /*5a80*/  ULDC UR5, c[0x0][0x600] ;  /* 0x0001800000057ab9 */ /* 0x000fe20000000800 */
[----:B------:R-:W-:Y:S01]  /*5a90*/  ULDC UR4, c[0x0][0xc] ;  /* 0x0000030000047ab9 */ /* 0x000fe20000000800 */
[----:B------:R-:W-:Y:S01]  /*5aa0*/  UIADD3 UR16, UR5, -0x1, URZ ;  /* 0xffffffff05107890 */ /* 0x000fe2000fffe03f */
[C---:B------:R-:W-:Y:S01]  /*5ab0*/  LOP3.LUT P2, RZ, R2.reuse, 0x7f, RZ, 0xc0, !PT ;  /* 0x0000007f02ff7812 */ /* 0x040fe2000784c0ff */
[----:B------:R-:W-:Y:S01]  /*5ac0*/  ULDC UR6, c[0x0][0x658] ;  /* 0x0001960000067ab9 */ /* 0x000fe20000000800 */
[----:B------:R-:W-:Y:S01]  /*5ad0*/  ULDC UR5, c[0x0][0x10] ;  /* 0x0000040000057ab9 */ /* 0x000fe20000000800 */
[----:B------:R-:W-:Y:S01]  /*5ae0*/  UMOV UR7, 0xffffffff ;  /* 0xffffffff00077882 */ /* 0x000fe20000000000 */
[----:B------:R-:W-:Y:S01]  /*5af0*/  UMOV UR8, 0x1 ;  /* 0x0000000100087882 */ /* 0x000fe20000000000 */
[----:B------:R-:W-:Y:S01]  /*5b00*/  UIMAD.WIDE.U32 UR4, UR4, UR5, URZ ;  /* 0x00000005040472a5 */ /* 0x000fe2000f8e003f */
[----:B------:R-:W-:Y:S01]  /*5b10*/  LOP3.LUT P0, RZ, R2, 0x1f, RZ, 0xc0, !PT ;  /* 0x0000001f02ff7812 */ /* 0x000fe2000780c0ff */
[----:B------:R-:W-:Y:S01]  /*5b20*/  USHF.L.U32 UR7, UR7, UR6, URZ ;  /* 0x0000000607077299 */ /* 0x000fe2000800063f */
[----:B------:R-:W-:Y:S01]  /*5b30*/  BSSY B0, `(.L_x_105) ;  /* 0x00000c1000007945 */ /* 0x000fe20003800000 */
[----:B------:R-:W-:Y:S01]  /*5b40*/  USHF.L.U32 UR18, UR8, UR6, URZ ;  /* 0x0000000608127299 */ /* 0x000fe2000800063f */
[----:B------:R-:W-:Y:S01]  /*5b50*/  IMAD.MOV.U32 R15, RZ, RZ, 0x1 ;  /* 0x00000001ff0f7424 */ /* 0x000fe200078e00ff */
[----:B------:R-:W-:Y:S01]  /*5b60*/  LOP3.LUT R16, R4, 0x2, RZ, 0xfc, !PT ;  /* 0x0000000204107812 */ /* 0x000fe200078efcff */
[----:B------:R-:W-:Y:S01]  /*5b70*/  ULDC UR6, c[0x0][0x14] ;  /* 0x0000050000067ab9 */ /* 0x000fe20000000800 */
[----:B------:R-:W-:Y:S01]  /*5b80*/  PLOP3.LUT P0, PT, P0, P2, PT, 0x8a, 0x0 ;  /* 0x000000000000781c */ /* 0x000fe20000705172 */
[----:B------:R-:W-:Y:S01]  /*5b90*/  UIMAD.WIDE.U32 UR20, UR4, UR6, URZ ;  /* 0x00000006041472a5 */ /* 0x000fe2000f8e003f */
[----:B------:R-:W-:Y:S01]  /*5ba0*/  IMAD.MOV.U32 R10, RZ, RZ, 0x1 ;  /* 0x00000001ff0a7424 */ /* 0x000fe200078e00ff */
[----:B------:R-:W-:Y:S01]  /*5bb0*/  UIMAD UR13, UR5, UR6, URZ ;  /* 0x00000006050d72a4 */ /* 0x000fe2000f8e023f */
[----:B------:R-:W-:Y:S01]  /*5bc0*/  IMAD.MOV.U32 R13, RZ, RZ, RZ ;  /* 0x000000ffff0d7224 */ /* 0x000fe200078e00ff */
[----:B------:R-:W-:Y:S01]  /*5bd0*/  ULOP3.LUT UR17, URZ, UR7, URZ, 0x33, !UPT ;  /* 0x000000073f117292 */ /* 0x000fe2000f8e333f */
[----:B0-----:R-:W-:Y:S01]  /*5be0*/  VIADD R3, R3, 0x7f ;  /* 0x0000007f03037836 */ /* 0x001fe20000000000 */
[----:B------:R-:W-:Y:S01]  /*5bf0*/  UIADD3 UR13, UR21, UR13, URZ ;  /* 0x0000000d150d7290 */ /* 0x000fe2000fffe03f */
[----:B------:R-:W-:-:S03]  /*5c00*/  ULDC.64 UR22, c[0x0][0x198] ;  /* 0x0000660000167ab9 */ /* 0x000fc60000000a00 */
[----:B------:R-:W-:-:S04]  /*5c10*/  SHF.R.S32.HI R6, RZ, 0x1f, R3 ;  /* 0x0000001fff067819 */ /* 0x000fc80000011403 */
[----:B------:R-:W-:-:S04]  /*5c20*/  LEA.HI R6, R6, R3, RZ, 0x7 ;  /* 0x0000000306067211 */ /* 0x000fc800078f38ff */
[----:B------:R-:W-:-:S05]  /*5c30*/  SHF.R.S32.HI R12, RZ, 0x7, R6 ;  /* 0x00000007ff0c7819 */ /* 0x000fca0000011406 */
[----:B------:R-:W-:-:S07]  /*5c40*/  VIADD R11, R12, 0x1 ;  /* 0x000000010c0b7836 */ /* 0x000fce0000000000 */
.L_x_117:
[----:B------:R-:W-:-:S03]  /*5c50*/  UMOV UR4, 0xffffffff ;  /* 0xffffffff00047882 */ /* 0x000fc60000000000 */
[----:B------:R-:W-:Y:S05]  /*5c60*/  BRA.DIV UR4, `(.L_x_106) ;  /* 0x0000000e04cc7947 */ /* 0x000fea000b800000 */
[----:B------:R-:W-:-:S13]  /*5c70*/  ELECT P1, URZ, PT ;  /* 0x00000000003f782f */ /* 0x000fda0003820000 */
.L_x_129:
[----:B------:R-:W0:Y:S01]  /*5c80*/  LDC R2, c[0x0][0x28c] ;  /* 0x0000a300ff027b82 */ /* 0x000e220000000800 */
[----:B------:R-:W-:Y:S01]  /*5c90*/  BSSY B1, `(.L_x_107) ;  /* 0x0000037000017945 */ /* 0x000fe20003800000 */
[----:B0-----:R-:W-:-:S13]  /*5ca0*/  ISETP.LT.OR P1, PT, R2, 0x1, !P1 ;  /* 0x000000010200780c */ /* 0x001fda0004f21670 */
[----:B------:R-:W-:Y:S05]  /*5cb0*/  @P1 BRA `(.L_x_108) ;  /* 0x0000000000d01947 */ /* 0x000fea0003800000 */
[----:B------:R-:W-:Y:S02]  /*5cc0*/  IMAD.SHL.U32 R17, R17, 0x40, RZ ;  /* 0x0000004011117824 */ /* 0x000fe400078e00ff */
[----:B------:R-:W-:Y:S02]  /*5cd0*/  IMAD.SHL.U32 R14, R14, 0x80, RZ ;  /* 0x000000800e0e7824 */ /* 0x000fe400078e00ff */
[----:B------:R-:W-:Y:S02]  /*5ce0*/  IMAD.MOV.U32 R20, RZ, RZ, RZ ;  /* 0x000000ffff147224 */ /* 0x000fe400078e00ff */
[----:B------:R-:W-:Y:S02]  /*5cf0*/  IMAD.MOV.U32 R2, RZ, RZ, R11 ;  /* 0x000000ffff027224 */ /* 0x000fe400078e000b */
[----:B------:R-:W-:Y:S02]  /*5d00*/  IMAD.MOV.U32 R3, RZ, RZ, R10 ;  /* 0x000000ffff037224 */ /* 0x000fe400078e000a */
[----:B------:R-:W-:-:S07]  /*5d10*/  IMAD.MOV.U32 R6, RZ, RZ, R13 ;  /* 0x000000ffff067224 */ /* 0x000fce00078e000d */
.L_x_112:
[----:B------:R-:W0:Y:S01]  /*5d20*/  S2R R8, SR_CgaCtaId ;  /* 0x0000000000087919 */ /* 0x000e220000008800 */
[----:B------:R-:W-:-:S04]  /*5d30*/  MOV R7, 0x400 ;  /* 0x0000040000077802 */ /* 0x000fc80000000f00 */
[----:B0-----:R-:W-:Y:S02]  /*5d40*/  LEA R19, R8, R7, 0x18 ;  /* 0x0000000708137211 */ /* 0x001fe400078ec0ff */
[----:B------:R-:W-:Y:S01]  /*5d50*/  SHF.L.U32 R7, R3, 0x1f, RZ ;  /* 0x0000001f03077819 */ /* 0x000fe200000006ff */
[----:B------:R-:W0:Y:S02]  /*5d60*/  @!P2 LDC R8, c[0x0][0x500] ;  /* 0x00014000ff08ab82 */ /* 0x000e240000000800 */
[----:B------:R-:W-:-:S04]  /*5d70*/  IMAD R18, R6, 0x8, R19 ;  /* 0x0000000806127824 */ /* 0x000fc800078e0213 */
[----:B------:R-:W1:Y:S02]  /*5d80*/  SYNCS.PHASECHK.TRANS64.TRYWAIT P1, [R18+URZ+0x28], R7 ;  /* 0x00002807120075a7 */ /* 0x000e64000802017f */
[----:B-1----:R-:W-:Y:S05]  /*5d90*/  @!P1 BRA `(.L_x_109) ;  /* 0x0000000c00a09947 */ /* 0x002fea0003800000 */
.L_x_130:
[----:B-1----:R-:W-:Y:S01]  /*5da0*/  PRMT R7, R16, 0x9910, RZ ;  /* 0x0000991010077816 */ /* 0x002fe200000000ff */
[----:B0-----:R0:W-:Y:S03]  /*5db0*/  @!P2 SYNCS.ARRIVE.TRANS64 RZ, [R18+URZ], R8 ;  /* 0x0000000812ffa9a7 */ /* 0x0011e6000800003f */
[----:B------:R-:W-:-:S13]  /*5dc0*/  ISETP.NE.AND P1, PT, R7, 0x2, PT ;  /* 0x000000020700780c */ /* 0x000fda0003f25270 */
[----:B0-----:R-:W-:Y:S05]  /*5dd0*/  @P1 BRA `(.L_x_110) ;  /* 0x0000000000041947 */ /* 0x001fea0003800000 */
[----:B------:R-:W-:Y:S01]  /*5de0*/  BPT.TRAP 0x1 ;  /* 0x000000040000795c */ /* 0x000fe20000300000 */
.L_x_110:
[----:B------:R-:W-:Y:S05]  /*5df0*/  @P0 BRA `(.L_x_111) ;  /* 0x0000000000040947 */ /* 0x000fea0003800000 */
[----:B------:R-:W-:Y:S01]  /*5e00*/  BPT.TRAP 0x1 ;  /* 0x000000040000795c */ /* 0x000fe20000300000 */
.L_x_111:
[--C-:B------:R-:W-:Y:S01]  /*5e10*/  IMAD R7, R6, 0x4000, R19.reuse ;  /* 0x0000400006077824 */ /* 0x100fe200078e0213 */
[----:B------:R-:W-:Y:S01]  /*5e20*/  R2UR UR9, R18 ;  /* 0x00000000120972ca */ /* 0x000fe200000e0000 */
[----:B------:R-:W-:Y:S01]  /*5e30*/  IMAD R19, R6, 0x2000, R19 ;  /* 0x0000200006137824 */ /* 0x000fe200078e0213 */
[----:B------:R-:W-:Y:S01]  /*5e40*/  UIADD3 UR4, UP0, UR22, 0xf0, URZ ;  /* 0x000000f016047890 */ /* 0x000fe2000ff1e03f */
[----:B------:R-:W-:Y:S01]  /*5e50*/  VIADD R2, R2, 0xffffffff ;  /* 0xffffffff02027836 */ /* 0x000fe20000000000 */
[----:B------:R-:W-:Y:S01]  /*5e60*/  R2UR UR5, R7 ;  /* 0x00000000070572ca */ /* 0x000fe200000e0000 */
[----:B------:R-:W-:Y:S01]  /*5e70*/  UIADD3 UR24, UP1, UR22, 0x1f0, URZ ;  /* 0x000001f016187890 */ /* 0x000fe2000ff3e03f */
[----:B------:R-:W-:Y:S01]  /*5e80*/  R2UR UR8, R19 ;  /* 0x00000000130872ca */ /* 0x000fe200000e0000 */
[----:B------:R-:W-:Y:S01]  /*5e90*/  VIADD R6, R6, 0x1 ;  /* 0x0000000106067836 */ /* 0x000fe20000000000 */
[----:B------:R-:W-:Y:S01]  /*5ea0*/  R2UR UR11, R14 ;  /* 0x000000000e0b72ca */ /* 0x000fe200000e0000 */
[----:B------:R-:W-:Y:S01]  /*5eb0*/  UIADD3.X UR25, URZ, UR23, URZ, UP1, !UPT ;  /* 0x000000173f197290 */ /* 0x000fe20008ffe43f */
[C---:B------:R-:W-:Y:S01]  /*5ec0*/  R2UR UR10, R20.reuse ;  /* 0x00000000140a72ca */ /* 0x040fe200000e0000 */
[----:B------:R-:W-:Y:S01]  /*5ed0*/  UMOV UR6, 0x0 ;  /* 0x0000000000067882 */ /* 0x000fe20000000000 */
[----:B------:R-:W-:Y:S01]  /*5ee0*/  R2UR UR12, R9 ;  /* 0x00000000090c72ca */ /* 0x000fe200000e0000 */
[----:B------:R-:W-:Y:S01]  /*5ef0*/  UMOV UR7, 0x10000000 ;  /* 0x1000000000077882 */ /* 0x000fe20000000000 */
[----:B------:R-:W-:Y:S01]  /*5f00*/  R2UR UR19, R17 ;  /* 0x00000000111372ca */ /* 0x000fe200000e0000 */
[----:B------:R-:W-:Y:S01]  /*5f10*/  VIADD R20, R20, 0x80 ;  /* 0x0000008014147836 */ /* 0x000fe20000000000 */
[----:B------:R-:W-:Y:S01]  /*5f20*/  ISETP.GT.AND P3, PT, R2, 0x1, PT ;  /* 0x000000010200780c */ /* 0x000fe20003f64270 */
[----:B------:R-:W-:Y:S01]  /*5f30*/  UIADD3 UR14, UR5, 0x100, URZ ;  /* 0x00000100050e7890 */ /* 0x000fe2000fffe03f */
[----:B------:R-:W-:Y:S01]  /*5f40*/  ISETP.NE.AND P1, PT, R6, 0x5, PT ;  /* 0x000000050600780c */ /* 0x000fe20003f25270 */
[----:B------:R-:W-:-:S02]  /*5f50*/  UIADD3.X UR5, URZ, UR23, URZ, UP0, !UPT ;  /* 0x000000173f057290 */ /* 0x000fc400087fe43f */
[----:B------:R-:W-:Y:S01]  /*5f60*/  UIADD3 UR15, UR8, 0x14100, URZ ;  /* 0x00014100080f7890 */ /* 0x000fe2000fffe03f */
[----:B------:R-:W-:Y:S02]  /*5f70*/  SEL R8, RZ, 0x1, P1 ;  /* 0x00000001ff087807 */ /* 0x000fe40000800000 */
[----:B------:R-:W-:Y:S01]  /*5f80*/  UMOV UR8, UR14 ;  /* 0x0000000e00087c82 */ /* 0x000fe20008000000 */
[----:B------:R-:W-:Y:S02]  /*5f90*/  SEL R6, R6, RZ, P1 ;  /* 0x000000ff06067207 */ /* 0x000fe40000800000 */
[----:B------:R-:W-:Y:S01]  /*5fa0*/  LOP3.LUT R3, R3, R8, RZ, 0x3c, !PT ;  /* 0x0000000803037212 */ /* 0x000fe200078e3cff */
[----:B------:R0:W-:Y:S02]  /*5fb0*/  UTMALDG.3D [UR8], [UR4], desc[UR6] ;  /* 0x00000608040075b4 */ /* 0x0001e40008011000 */
[----:B0-----:R-:W-:Y:S01]  /*5fc0*/  UMOV UR8, UR15 ;  /* 0x0000000f00087c82 */ /* 0x001fe20008000000 */
[----:B------:R-:W-:-:S02]  /*5fd0*/  UMOV UR11, UR19 ;  /* 0x00000013000b7c82 */ /* 0x000fc40008000000 */
[----:B------:R0:W-:Y:S02]  /*5fe0*/  UTMALDG.3D [UR8], [UR24], desc[UR6] ;  /* 0x00000608180075b4 */ /* 0x0001e40008011000 */
[----:B0-----:R-:W-:Y:S05]  /*5ff0*/  @P3 BRA `(.L_x_112) ;  /* 0xfffffffc00483947 */ /* 0x001fea000383ffff */
.L_x_108:
[----:B------:R-:W-:Y:S05]  /*6000*/  BSYNC B1 ;  /* 0x0000000000017941 */ /* 0x000fea0003800000 */
.L_x_107:
[----:B------:R-:W-:Y:S01]  /*6010*/  LOP3.LUT P3, RZ, R15, 0xff, RZ, 0xc0, !PT ;  /* 0x000000ff0fff7812 */ /* 0x000fe2000786c0ff */
[----:B------:R-:W-:Y:S01]  /*6020*/  IMAD.IADD R6, R12, 0x1, R13 ;  /* 0x000000010c067824 */ /* 0x000fe200078e020d */
[----:B------:R-:W-:Y:S01]  /*6030*/  IADD3 R0, P5, R0, UR20, RZ ;  /* 0x0000001400007c10 */ /* 0x000fe2000ffbe0ff */
[----:B------:R-:W-:Y:S01]  /*6040*/  ULDC.64 UR4, c[0x0][0x650] ;  /* 0x0001940000047ab9 */ /* 0x000fe20000000a00 */
[----:B------:R-:W-:Y:S01]  /*6050*/  BSSY B1, `(.L_x_113) ;  /* 0x000006c000017945 */ /* 0x000fe20003800000 */
[----:B------:R-:W-:Y:S01]  /*6060*/  IMAD.MOV.U32 R14, RZ, RZ, -0x1 ;  /* 0xffffffffff0e7424 */ /* 0x000fe200078e00ff */
[----:B------:R-:W-:Y:S01]  /*6070*/  ISETP.GT.U32.AND P1, PT, R6, 0x4, PT ;  /* 0x000000040600780c */ /* 0x000fe20003f24070 */
[----:B------:R-:W-:Y:S01]  /*6080*/  IMAD.MOV.U32 R17, RZ, RZ, -0x1 ;  /* 0xffffffffff117424 */ /* 0x000fe200078e00ff */
[----:B------:R-:W-:Y:S01]  /*6090*/  IADD3.X R5, R5, UR13, RZ, P5, !PT ;  /* 0x0000000d05057c10 */ /* 0x000fe2000affe4ff */
[----:B------:R-:W-:Y:S01]  /*60a0*/  IMAD.MOV.U32 R9, RZ, RZ, -0x1 ;  /* 0xffffffffff097424 */ /* 0x000fe200078e00ff */
[----:B------:R-:W-:-:S02]  /*60b0*/  ISETP.LT.U32.AND P1, PT, R12, 0x5, P1 ;  /* 0x000000050c00780c */ /* 0x000fc40000f21070 */
[----:B------:R-:W-:Y:S01]  /*60c0*/  PRMT R15, RZ, 0x7610, R15 ;  /* 0x00007610ff0f7816 */ /* 0x000fe2000000000f */
[----:B------:R-:W0:Y:S01]  /*60d0*/  @P3 S2R R3, SR_CgaCtaId ;  /* 0x0000000000033919 */ /* 0x000e220000008800 */
[----:B------:R-:W-:-:S04]  /*60e0*/  @P3 MOV R2, 0x400 ;  /* 0x0000040000023802 */ /* 0x000fc80000000f00 */
[----:B0-----:R-:W-:Y:S01]  /*60f0*/  @P3 LEA R7, R3, R2, 0x18 ;  /* 0x0000000203073211 */ /* 0x001fe200078ec0ff */
[----:B------:R-:W-:-:S03]  /*6100*/  IMAD.WIDE.U32 R2, R6, -0x33333333, RZ ;  /* 0xcccccccd06027825 */ /* 0x000fc600078e00ff */
[----:B------:R0:W-:Y:S01]  /*6110*/  @P3 SYNCS.ARRIVE.TRANS64.A1T0 RZ, [R7+URZ+0x68], RZ ;  /* 0x000068ff07ff39a7 */ /* 0x0001e2000810003f */
[----:B------:R-:W-:Y:S02]  /*6120*/  ISETP.GE.U32.AND P3, PT, R12, 0x5, PT ;  /* 0x000000050c00780c */ /* 0x000fe40003f66070 */
[----:B------:R-:W-:Y:S02]  /*6130*/  PRMT R2, RZ, 0x7610, R2 ;  /* 0x00007610ff027816 */ /* 0x000fe40000000002 */
[----:B0-----:R-:W-:Y:S02]  /*6140*/  SHF.R.U32.HI R7, RZ, 0x2, R3 ;  /* 0x00000002ff077819 */ /* 0x001fe40000011603 */
[----:B------:R-:W-:Y:S02]  /*6150*/  SEL R3, RZ, 0x1, !P1 ;  /* 0x00000001ff037807 */ /* 0x000fe40004800000 */
[----:B------:R-:W-:Y:S01]  /*6160*/  ISETP.GE.U32.AND P1, PT, R0, UR4, PT ;  /* 0x0000000400007c0c */ /* 0x000fe2000bf26070 */
[----:B------:R-:W-:Y:S01]  /*6170*/  IMAD R13, R7, -0x5, R6 ;  /* 0xfffffffb070d7824 */ /* 0x000fe200078e0206 */
[----:B------:R-:W-:-:S02]  /*6180*/  LOP3.LUT R10, R10, R3, RZ, 0x3c, !PT ;  /* 0x000000030a0a7212 */ /* 0x000fc400078e3cff */
[----:B------:R-:W-:Y:S02]  /*6190*/  ISETP.GE.U32.AND.EX P1, PT, R5, UR5, PT, P1 ;  /* 0x0000000505007c0c */ /* 0x000fe4000bf26110 */
[----:B------:R-:W-:-:S11]  /*61a0*/  @P3 LOP3.LUT R10, R10, 0x1, R7, 0x78, !PT ;  /* 0x000000010a0a3812 */ /* 0x000fd600078e7807 */
[----:B------:R-:W-:Y:S05]  /*61b0*/  @P1 BRA `(.L_x_114) ;  /* 0x0000000400541947 */ /* 0x000fea0003800000 */
[----:B------:R-:W-:Y:S01]  /*61c0*/  ULDC.64 UR4, c[0x0][0x628] ;  /* 0x00018a0000047ab9 */ /* 0x000fe20000000a00 */
[----:B------:R-:W0:Y:S01]  /*61d0*/  S2R R17, SR_CTAID.X ;  /* 0x0000000000117919 */ /* 0x000e220000002500 */
[----:B------:R-:W-:Y:S01]  /*61e0*/  ISETP.NE.U32.AND P1, PT, RZ, UR4, PT ;  /* 0x00000004ff007c0c */ /* 0x000fe2000bf25070 */
[----:B------:R-:W-:Y:S01]  /*61f0*/  ULDC UR7, c[0x0][0x630] ;  /* 0x00018c0000077ab9 */ /* 0x000fe20000000800 */
[----:B------:R-:W-:Y:S01]  /*6200*/  IMAD.MOV.U32 R2, RZ, RZ, R0 ;  /* 0x000000ffff027224 */ /* 0x000fe200078e0000 */
[----:B------:R-:W1:Y:S01]  /*6210*/  S2R R14, SR_CTAID.Y ;  /* 0x00000000000e7919 */ /* 0x000e620000002600 */
[----:B------:R-:W-:Y:S01]  /*6220*/  ISETP.NE.AND.EX P1, PT, RZ, UR5, PT, P1 ;  /* 0x00000005ff007c0c */ /* 0x000fe2000bf25310 */
[----:B------:R-:W-:-:S12]  /*6230*/  IMAD.MOV.U32 R3, RZ, RZ, R5 ;  /* 0x000000ffff037224 */ /* 0x000fd800078e0005 */
[----:B------:R-:W-:Y:S05]  /*6240*/  @!P1 BRA `(.L_x_115) ;  /* 0x0000000000289947 */ /* 0x000fea0003800000 */
[----:B------:R-:W-:Y:S02]  /*6250*/  ULDC UR6, c[0x0][0x634] ;  /* 0x00018d0000067ab9 */ /* 0x000fe40000000800 */
[----:B------:R-:W-:-:S05]  /*6260*/  IADD3 R9, P1, R0, UR6, RZ ;  /* 0x0000000600097c10 */ /* 0x000fca000ff3e0ff */
[----:B------:R-:W-:-:S04]  /*6270*/  IMAD.X R19, RZ, RZ, R5, P1 ;  /* 0x000000ffff137224 */ /* 0x000fc800008e0605 */
[----:B------:R-:W-:-:S04]  /*6280*/  IMAD.WIDE.U32 R6, R19, UR4, RZ ;  /* 0x0000000413067c25 */ /* 0x000fc8000f8e00ff */
[----:B------:R-:W-:-:S04]  /*6290*/  IMAD.WIDE.U32 R6, P1, R9, UR5, R6 ;  /* 0x0000000509067c25 */ /* 0x000fc8000f820006 */
[----:B------:R-:W-:-:S04]  /*62a0*/  IMAD.WIDE.U32 R8, R9, UR4, RZ ;  /* 0x0000000409087c25 */ /* 0x000fc8000f8e00ff */
[----:B------:R-:W-:Y:S01]  /*62b0*/  IMAD.X R3, RZ, RZ, RZ, P1 ;  /* 0x000000ffff037224 */ /* 0x000fe200008e06ff */
[----:B------:R-:W-:Y:S01]  /*62c0*/  IADD3 RZ, P1, R9, R6, RZ ;  /* 0x0000000609ff7210 */ /* 0x000fe20007f3e0ff */
[----:B------:R-:W-:-:S04]  /*62d0*/  IMAD.MOV.U32 R2, RZ, RZ, R7 ;  /* 0x000000ffff027224 */ /* 0x000fc800078e0007 */
[----:B------:R-:W-:-:S08]  /*62e0*/  IMAD.WIDE.U32.X R2, R19, UR5, R2, P1 ;  /* 0x0000000513027c25 */ /* 0x000fd000088e0402 */
.L_x_115:
[--C-:B------:R-:W-:Y:S01]  /*62f0*/  SHF.R.U64 R8, R2, UR7, R3.reuse ;  /* 0x0000000702087c19 */ /* 0x100fe20008001203 */
[----:B------:R-:W-:Y:S01]  /*6300*/  ULDC.64 UR4, c[0x0][0x620] ;  /* 0x0001880000047ab9 */ /* 0x000fe20000000a00 */
[----:B------:R-:W-:Y:S01]  /*6310*/  SHF.R.U32.HI R2, RZ, UR7, R3 ;  /* 0x00000007ff027c19 */ /* 0x000fe20008011603 */
[----:B------:R-:W-:Y:S01]  /*6320*/  IMAD.MOV.U32 R3, RZ, RZ, R5 ;  /* 0x000000ffff037224 */ /* 0x000fe200078e0005 */
[----:B------:R-:W-:Y:S01]  /*6330*/  IADD3 R7, P1, RZ, -R8, RZ ;  /* 0x80000008ff077210 */ /* 0x000fe20007f3e0ff */
[----:B------:R-:W2:Y:S01]  /*6340*/  LDC R22, c[0x0][0x144] ;  /* 0x00005100ff167b82 */ /* 0x000ea20000000800 */
[----:B0-----:R-:W-:Y:S01]  /*6350*/  I2FP.F32.U32 R9, R17 ;  /* 0x0000001100097245 */ /* 0x001fe20000201000 */
[----:B------:R-:W-:Y:S01]  /*6360*/  ULDC.64 UR8, c[0x0][0x640] ;  /* 0x0001900000087ab9 */ /* 0x000fe20000000a00 */
[----:B------:R-:W-:Y:S01]  /*6370*/  ULDC UR6, c[0x0][0x608] ;  /* 0x0001820000067ab9 */ /* 0x000fe20000000800 */
[----:B------:R-:W-:Y:S01]  /*6380*/  IMAD.X R2, RZ, RZ, ~R2, P1 ;  /* 0x000000ffff027224 */ /* 0x000fe200008e0e02 */
[----:B------:R-:W-:-:S03]  /*6390*/  ISETP.NE.U32.AND P1, PT, RZ, UR8, PT ;  /* 0x00000008ff007c0c */ /* 0x000fc6000bf25070 */
[----:B------:R-:W-:Y:S01]  /*63a0*/  IMAD R6, R2, UR4, RZ ;  /* 0x0000000402067c24 */ /* 0x000fe2000f8e02ff */
[----:B------:R-:W0:Y:S01]  /*63b0*/  LDC R19, c[0x0][0x148] ;  /* 0x00005200ff137b82 */ /* 0x000e220000000800 */
[----:B------:R-:W-:Y:S01]  /*63c0*/  IMAD.MOV.U32 R2, RZ, RZ, R0 ;  /* 0x000000ffff027224 */ /* 0x000fe200078e0000 */
[----:B------:R-:W-:-:S03]  /*63d0*/  ISETP.NE.AND.EX P1, PT, RZ, UR9, PT, P1 ;  /* 0x00000009ff007c0c */ /* 0x000fc6000bf25310 */
[----:B------:R-:W-:Y:S01]  /*63e0*/  IMAD.WIDE.U32 R2, R7, UR4, R2 ;  /* 0x0000000407027c25 */ /* 0x000fe2000f8e0002 */
[----:B------:R-:W-:-:S03]  /*63f0*/  ULDC UR4, c[0x0][0x150] ;  /* 0x0000540000047ab9 */ /* 0x000fc60000000800 */
[----:B------:R-:W-:Y:S02]  /*6400*/  IMAD R7, R7, UR5, R6 ;  /* 0x0000000507077c24 */ /* 0x000fe4000f8e0206 */
[----:B------:R-:W-:Y:S01]  /*6410*/  FMUL R6, R9, UR4 ;  /* 0x0000000409067c20 */ /* 0x000fe20008400000 */
[----:B------:R-:W-:Y:S01]  /*6420*/  ULDC UR4, c[0x0][0x618] ;  /* 0x0001860000047ab9 */ /* 0x000fe20000000800 */
[----:B------:R-:W-:Y:S01]  /*6430*/  ULDC UR5, c[0x0][0x154] ;  /* 0x0000550000057ab9 */ /* 0x000fe20000000800 */
[----:B------:R-:W-:-:S03]  /*6440*/  IMAD.IADD R3, R3, 0x1, R7 ;  /* 0x0000000103037824 */ /* 0x000fc600078e0207 */
[----:B------:R-:W3:Y:S02]  /*6450*/  F2I.U32.TRUNC.NTZ R6, R6 ;  /* 0x0000000600067305 */ /* 0x000ee4000020f000 */
[----:B------:R-:W-:Y:S02]  /*6460*/  SHF.R.U64 R9, R2, UR4, R3 ;  /* 0x0000000402097c19 */ /* 0x000fe40008001203 */
[----:B-1----:R-:W-:-:S05]  /*6470*/  I2FP.F32.U32 R2, R14 ;  /* 0x0000000e00027245 */ /* 0x002fca0000201000 */
[----:B------:R-:W-:Y:S01]  /*6480*/  FMUL R21, R2, UR5 ;  /* 0x0000000502157c20 */ /* 0x000fe20008400000 */
[----:B------:R-:W-:Y:S01]  /*6490*/  SHF.R.U32.HI R2, RZ, UR4, R3 ;  /* 0x00000004ff027c19 */ /* 0x000fe20008011603 */
[----:B------:R-:W-:-:S03]  /*64a0*/  ULDC UR4, c[0x0][0x658] ;  /* 0x0001960000047ab9 */ /* 0x000fc60000000800 */
[--C-:B------:R-:W-:Y:S01]  /*64b0*/  SHF.R.U64 R20, R9, UR6, R2.reuse ;  /* 0x0000000609147c19 */ /* 0x100fe20008001202 */
[----:B------:R-:W1:Y:S01]  /*64c0*/  F2I.U32.TRUNC.NTZ R21, R21 ;  /* 0x0000001500157305 */ /* 0x000e62000020f000 */
[----:B------:R-:W-:Y:S01]  /*64d0*/  SHF.R.U32.HI R3, RZ, UR6, R2 ;  /* 0x00000006ff037c19 */ /* 0x000fe20008011602 */
[----:B---3--:R-:W-:-:S03]  /*64e0*/  IMAD.MOV R6, RZ, RZ, -R6 ;  /* 0x000000ffff067224 */ /* 0x008fc600078e0a06 */
[----:B------:R-:W-:Y:S01]  /*64f0*/  SHF.R.U64 R18, R20, UR4, R3 ;  /* 0x0000000414127c19 */ /* 0x000fe20008001203 */
[----:B--2---:R-:W-:Y:S01]  /*6500*/  IMAD R17, R22, R6, R17 ;  /* 0x0000000616117224 */ /* 0x004fe200078e0211 */
[----:B------:R-:W-:-:S03]  /*6510*/  SHF.R.U32.HI R23, RZ, UR4, R3 ;  /* 0x00000004ff177c19 */ /* 0x000fc60008011603 */
[----:B------:R-:W-:Y:S02]  /*6520*/  IMAD.MOV.U32 R2, RZ, RZ, R18 ;  /* 0x000000ffff027224 */ /* 0x000fe400078e0012 */
[----:B------:R-:W-:Y:S01]  /*6530*/  IMAD.MOV.U32 R3, RZ, RZ, R23 ;  /* 0x000000ffff037224 */ /* 0x000fe200078e0017 */
[----:B------:R-:W-:Y:S06]  /*6540*/  @!P1 BRA `(.L_x_116) ;  /* 0x0000000000289947 */ /* 0x000fec0003800000 */
[----:B------:R-:W-:Y:S02]  /*6550*/  ULDC UR4, c[0x0][0x64c] ;  /* 0x0001930000047ab9 */ /* 0x000fe40000000800 */
[----:B------:R-:W-:-:S05]  /*6560*/  IADD3 R3, P1, R18, UR4, RZ ;  /* 0x0000000412037c10 */ /* 0x000fca000ff3e0ff */
[----:B------:R-:W-:-:S04]  /*6570*/  IMAD.X R23, RZ, RZ, R23, P1 ;  /* 0x000000ffff177224 */ /* 0x000fc800008e0617 */
[----:B------:R-:W-:-:S04]  /*6580*/  IMAD.WIDE.U32 R6, R23, UR8, RZ ;  /* 0x0000000817067c25 */ /* 0x000fc8000f8e00ff */
[----:B------:R-:W-:-:S04]  /*6590*/  IMAD.WIDE.U32 R6, P1, R3, UR9, R6 ;  /* 0x0000000903067c25 */ /* 0x000fc8000f820006 */
[----:B------:R-:W-:-:S04]  /*65a0*/  IMAD.WIDE.U32 R2, R3, UR8, RZ ;  /* 0x0000000803027c25 */ /* 0x000fc8000f8e00ff */
[----:B------:R-:W-:Y:S01]  /*65b0*/  IMAD.MOV.U32 R2, RZ, RZ, R7 ;  /* 0x000000ffff027224 */ /* 0x000fe200078e0007 */
[----:B------:R-:W-:Y:S01]  /*65c0*/  IADD3 RZ, P3, R3, R6, RZ ;  /* 0x0000000603ff7210 */ /* 0x000fe20007f7e0ff */
[----:B------:R-:W-:-:S04]  /*65d0*/  IMAD.X R3, RZ, RZ, RZ, P1 ;  /* 0x000000ffff037224 */ /* 0x000fc800008e06ff */
[----:B------:R-:W-:-:S08]  /*65e0*/  IMAD.WIDE.U32.X R2, R23, UR9, R2, P3 ;  /* 0x0000000917027c25 */ /* 0x000fd000098e0402 */
.L_x_116:
[----:B------:R-:W-:Y:S01]  /*65f0*/  ULDC UR4, c[0x0][0x648] ;  /* 0x0001920000047ab9 */ /* 0x000fe20000000800 */
[----:B-1----:R-:W-:Y:S01]  /*6600*/  IMAD.MOV R21, RZ, RZ, -R21 ;  /* 0x000000ffff157224 */ /* 0x002fe200078e0a15 */
[----:B------:R-:W-:Y:S01]  /*6610*/  SHF.R.U64 R3, R2, UR4, R3 ;  /* 0x0000000402037c19 */ /* 0x000fe20008001203 */
[----:B------:R-:W-:Y:S01]  /*6620*/  ULDC UR4, c[0x0][0x638] ;  /* 0x00018e0000047ab9 */ /* 0x000fe20000000800 */
[----:B------:R-:W-:Y:S01]  /*6630*/  LOP3.LUT R20, R20, UR17, RZ, 0xc0, !PT ;  /* 0x0000001114147c12 */ /* 0x000fe2000f8ec0ff */
[----:B0-----:R-:W-:Y:S01]  /*6640*/  @P4 IMAD R17, R19, R21, R14 ;  /* 0x0000001513114224 */ /* 0x001fe200078e020e */
[----:B------:R-:W-:Y:S01]  /*6650*/  ULDC UR5, c[0x0][0x610] ;  /* 0x0001840000057ab9 */ /* 0x000fe20000000800 */
[----:B------:R-:W-:Y:S02]  /*6660*/  IMAD.MOV R7, RZ, RZ, -R3 ;  /* 0x000000ffff077224 */ /* 0x000fe400078e0a03 */
[----:B------:R-:W-:Y:S01]  /*6670*/  IMAD R14, R3, UR18, R20 ;  /* 0x00000012030e7c24 */ /* 0x000fe2000f8e0214 */
[----:B------:R-:W-:Y:S01]  /*6680*/  LOP3.LUT R3, R9, UR16, RZ, 0xc0, !PT ;  /* 0x0000001009037c12 */ /* 0x000fe2000f8ec0ff */
[----:B------:R-:W-:Y:S01]  /*6690*/  IMAD R18, R7, UR4, R18 ;  /* 0x0000000407127c24 */ /* 0x000fe2000f8e0212 */
[----:B------:R-:W-:Y:S01]  /*66a0*/  ULDC UR4, c[0x0][0x600] ;  /* 0x0001800000047ab9 */ /* 0x000fe20000000800 */
[----:B------:R-:W-:-:S02]  /*66b0*/  IMAD R14, R14, UR5, R17 ;  /* 0x000000050e0e7c24 */ /* 0x000fc4000f8e0211 */
[----:B------:R-:W-:Y:S02]  /*66c0*/  IMAD R3, R18, UR4, R3 ;  /* 0x0000000412037c24 */ /* 0x000fe4000f8e0203 */
[----:B------:R-:W-:Y:S02]  /*66d0*/  IMAD.MOV.U32 R2, RZ, RZ, 0x1 ;  /* 0x00000001ff027424 */ /* 0x000fe400078e00ff */
[----:B------:R-:W-:Y:S01]  /*66e0*/  IMAD.MOV.U32 R9, RZ, RZ, R8 ;  /* 0x000000ffff097224 */ /* 0x000fe200078e0008 */
[----:B------:R-:W-:Y:S02]  /*66f0*/  SEL R17, R3, R14, !P4 ;  /* 0x0000000e03117207 */ /* 0x000fe40006000000 */
[----:B------:R-:W-:-:S07]  /*6700*/  SEL R14, R14, R3, !P4 ;  /* 0x000000030e0e7207 */ /* 0x000fce0006000000 */
.L_x_114:
[----:B------:R-:W-:Y:S05]  /*6710*/  BSYNC B1 ;  /* 0x0000000000017941 */ /* 0x000fea0003800000 */
.L_x_113:
[----:B------:R-:W-:-:S13]  /*6720*/  LOP3.LUT P1, RZ, R2, 0xff, RZ, 0xc0, !PT ;  /* 0x000000ff02ff7812 */ /* 0x000fda000782c0ff */
[----:B------:R-:W-:Y:S05]  /*6730*/  @P1 BRA `(.L_x_117) ;  /* 0xfffffff400441947 */ /* 0x000fea000383ffff */
[----:B------:R-:W-:Y:S05]  /*6740*/  BSYNC B0 ;  /* 0x0000000000007941 */ /* 0x000fea0003800000 */
.L_x_105:
[----:B------:R-:W-:-:S03]  /*6750*/  UMOV UR4, 0xffffffff ;  /* 0xffffffff00047882 */ /* 0x000fc60000000000 */
[----:B------:R-:W-:Y:S05]  /*6760*/  BRA.DIV UR4, `(.L_x_118) ;  /* 0x0000000604407947 */ /* 0x000fea000b800000 */
[----:B------:R-:W-:-:S13]  /*6770*/  ELECT P0, URZ, PT ;  /* 0x00000000003f782f */ /* 0x000fda0003800000 */
.L_x_133:
[----:B------:R-:W-:Y:S04]  /*6780*/  BSSY B0, `(.L_x_119) ;  /* 0x0000034000007945 */ /* 0x000fe80003800000 */
[----:B------:R-:W-:Y:S05]  /*6790*/  @!P0 BRA `(.L_x_120) ;  /* 0x0000000000c88947 */ /* 0x000fea0003800000 */
[----:B------:R-:W-:-:S04]  /*67a0*/  LOP3.LUT R4, R4, 0x2, RZ, 0xfc, !PT ;  /* 0x0000000204047812 */ /* 0x000fc800078efcff */
[----:B------:R-:W-:-:S13]  /*67b0*/  ISETP.NE.AND P0, PT, R4, 0x3, PT ;  /* 0x000000030400780c */ /* 0x000fda0003f05270 */
[----:B------:R-:W-:Y:S05]  /*67c0*/  @!P0 BRA `(.L_x_121) ;  /* 0x0000000000048947 */ /* 0x000fea0003800000 */
[----:B------:R-:W-:Y:S01]  /*67d0*/  BPT.TRAP 0x1 ;  /* 0x000000040000795c */ /* 0x000fe20000300000 */
.L_x_121:
[----:B------:R-:W0:Y:S01]  /*67e0*/  S2R R3, SR_CgaCtaId ;  /* 0x0000000000037919 */ /* 0x000e220000008800 */
[----:B------:R-:W-:Y:S02]  /*67f0*/  MOV R0, 0x400 ;  /* 0x0000040000007802 */ /* 0x000fe40000000f00 */
[----:B------:R-:W-:Y:S02]  /*6800*/  SHF.L.U32 R2, R10, 0x1f, RZ ;  /* 0x0000001f0a027819 */ /* 0x000fe400000006ff */
[----:B0-----:R-:W-:-:S05]  /*6810*/  LEA R0, R3, R0, 0x18 ;  /* 0x0000000003007211 */ /* 0x001fca00078ec0ff */
[----:B------:R-:W-:-:S04]  /*6820*/  VIADD R0, R0, 0x28 ;  /* 0x0000002800007836 */ /* 0x000fc80000000000 */
[C---:B------:R-:W-:Y:S02]  /*6830*/  IMAD R5, R13.reuse, 0x8, R0 ;  /* 0x000000080d057824 */ /* 0x040fe400078e0200 */
[----:B------:R-:W-:Y:S02]  /*6840*/  VIADD R13, R13, 0x1 ;  /* 0x000000010d0d7836 */ /* 0x000fe40000000000 */
[----:B------:R-:W0:Y:S03]  /*6850*/  SYNCS.PHASECHK.TRANS64.TRYWAIT P0, [R5+URZ], R2 ;  /* 0x00000002050075a7 */ /* 0x000e26000800017f */
[----:B------:R-:W-:-:S04]  /*6860*/  ISETP.NE.AND P1, PT, R13, 0x5, PT ;  /* 0x000000050d00780c */ /* 0x000fc80003f25270 */
[----:B------:R-:W-:Y:S02]  /*6870*/  SEL R3, RZ, 0x1, P1 ;  /* 0x00000001ff037807 */ /* 0x000fe40000800000 */
[----:B------:R-:W-:Y:S02]  /*6880*/  SEL R13, R13, RZ, P1 ;  /* 0x000000ff0d0d7207 */ /* 0x000fe40000800000 */
[----:B------:R-:W-:-:S03]  /*6890*/  LOP3.LUT R10, R10, R3, RZ, 0x3c, !PT ;  /* 0x000000030a0a7212 */ /* 0x000fc600078e3cff */
[----:B------:R-:W-:Y:S01]  /*68a0*/  IMAD R7, R13, 0x8, R0 ;  /* 0x000000080d077824 */ /* 0x000fe200078e0200 */
[----:B------:R-:W-:Y:S01]  /*68b0*/  SHF.L.U32 R4, R10, 0x1f, RZ ;  /* 0x0000001f0a047819 */ /* 0x000fe200000006ff */
[----:B0-----:R-:W-:Y:S06]  /*68c0*/  @!P0 BRA `(.L_x_122) ;  /* 0x00000004000c8947 */ /* 0x001fec0003800000 */
.L_x_134:
[----:B------:R-:W1:Y:S01]  /*68d0*/  SYNCS.PHASECHK.TRANS64.TRYWAIT P0, [R7+URZ], R4 ;  /* 0x00000004070075a7 */ /* 0x000e62000800017f */
[----:B0-----:R-:W-:-:S05]  /*68e0*/  VIADD R2, R13, 0x1 ;  /* 0x000000010d027836 */ /* 0x001fca0000000000 */
[----:B------:R-:W-:-:S04]  /*68f0*/  ISETP.NE.AND P1, PT, R2, 0x5, PT ;  /* 0x000000050200780c */ /* 0x000fc80003f25270 */
[----:B------:R-:W-:Y:S02]  /*6900*/  SEL R3, RZ, 0x1, P1 ;  /* 0x00000001ff037807 */ /* 0x000fe40000800000 */
[----:B------:R-:W-:Y:S02]  /*6910*/  SEL R9, R2, RZ, P1 ;  /* 0x000000ff02097207 */ /* 0x000fe40000800000 */
[----:B------:R-:W-:-:S03]  /*6920*/  LOP3.LUT R10, R10, R3, RZ, 0x3c, !PT ;  /* 0x000000030a0a7212 */ /* 0x000fc600078e3cff */
[----:B------:R-:W-:Y:S01]  /*6930*/  IMAD R8, R9, 0x8, R0 ;  /* 0x0000000809087824 */ /* 0x000fe200078e0200 */
[----:B------:R-:W-:Y:S01]  /*6940*/  SHF.L.U32 R5, R10, 0x1f, RZ ;  /* 0x0000001f0a057819 */ /* 0x000fe200000006ff */
[----:B-1----:R-:W-:Y:S06]  /*6950*/  @!P0 BRA `(.L_x_123) ;  /* 0x0000000000fc8947 */ /* 0x002fec0003800000 */
.L_x_135:
[----:B------:R-:W1:Y:S01]  /*6960*/  SYNCS.PHASECHK.TRANS64.TRYWAIT P0, [R8+URZ], R5 ;  /* 0x00000005080075a7 */ /* 0x000e62000800017f */
[----:B------:R-:W-:-:S05]  /*6970*/  VIADD R2, R9, 0x1 ;  /* 0x0000000109027836 */ /* 0x000fca0000000000 */
[----:B------:R-:W-:-:S04]  /*6980*/  ISETP.NE.AND P1, PT, R2, 0x5, PT ;  /* 0x000000050200780c */ /* 0x000fc80003f25270 */
[----:B------:R-:W-:Y:S02]  /*6990*/  SEL R3, RZ, 0x1, P1 ;  /* 0x00000001ff037807 */ /* 0x000fe40000800000 */
[----:B0-----:R-:W-:Y:S02]  /*69a0*/  SEL R7, R2, RZ, P1 ;  /* 0x000000ff02077207 */ /* 0x001fe40000800000 */
[----:B------:R-:W-:-:S03]  /*69b0*/  LOP3.LUT R9, R10, R3, RZ, 0x3c, !PT ;  /* 0x000000030a097212 */ /* 0x000fc600078e3cff */
[----:B------:R-:W-:Y:S01]  /*69c0*/  IMAD R11, R7, 0x8, R0 ;  /* 0x00000008070b7824 */ /* 0x000fe200078e0200 */
[----:B------:R-:W-:Y:S01]  /*69d0*/  SHF.L.U32 R6, R9, 0x1f, RZ ;  /* 0x0000001f09067819 */ /* 0x000fe200000006ff */
[----:B-1----:R-:W-:Y:S06]  /*69e0*/  @!P0 BRA `(.L_x_124) ;  /* 0x0000000000ec8947 */ /* 0x002fec0003800000 */
.L_x_136:
[----:B------:R-:W1:Y:S01]  /*69f0*/  SYNCS.PHASECHK.TRANS64.TRYWAIT P0, [R11+URZ], R6 ;  /* 0x000000060b0075a7 */ /* 0x000e62000800017f */
[----:B------:R-:W-:-:S05]  /*6a00*/  VIADD R2, R7, 0x1 ;  /* 0x0000000107027836 */ /* 0x000fca0000000000 */
[----:B------:R-:W-:-:S04]  /*6a10*/  ISETP.NE.AND P1, PT, R2, 0x5, PT ;  /* 0x000000050200780c */ /* 0x000fc80003f25270 */
[----:B------:R-:W-:Y:S02]  /*6a20*/  SEL R4, RZ, 0x1, P1 ;  /* 0x00000001ff047807 */ /* 0x000fe40000800000 */
[----:B------:R-:W-:Y:S02]  /*6a30*/  SEL R3, R2, RZ, P1 ;  /* 0x000000ff02037207 */ /* 0x000fe40000800000 */
[----:B------:R-:W-:Y:S01]  /*6a40*/  LOP3.LUT R4, R9, R4, RZ, 0x3c, !PT ;  /* 0x0000000409047212 */ /* 0x000fe200078e3cff */
[----:B-1----:R-:W-:Y:S06]  /*6a50*/  @!P0 BRA `(.L_x_125) ;  /* 0x0000000000e48947 */ /* 0x002fec0003800000 */
.L_x_137:
[----:B------:R-:W-:Y:S01]  /*6a60*/  IMAD R3, R3, 0x8, R0 ;  /* 0x0000000803037824 */ /* 0x000fe200078e0200 */
[----:B------:R-:W-:-:S07]  /*6a70*/  SHF.L.U32 R0, R4, 0x1f, RZ ;  /* 0x0000001f04007819 */ /* 0x000fce00000006ff */
.L_x_126:
[----:B--2---:R2:W3:Y:S02]  /*6a80*/  SYNCS.PHASECHK.TRANS64.TRYWAIT P0, [R3+URZ], R0 ;  /* 0x00000000030075a7 */ /* 0x0044e4000800017f */
[----:B---3--:R-:W-:Y:S05]  /*6a90*/  @!P0 NANOSLEEP.SYNCS 0x989680 ;  /* 0x009896800000895d */ /* 0x008fea0003900000 */
[----:B------:R-:W3:Y:S02]  /*6aa0*/  @!P0 SYNCS.PHASECHK.TRANS64 P0, [R3+URZ], R0 ;  /* 0x00000000030085a7 */ /* 0x000ee4000800007f */
[----:B---3--:R-:W-:Y:S05]  /*6ab0*/  @!P0 BRA `(.L_x_126) ;  /* 0xfffffffc00f08947 */ /* 0x008fea000383ffff */
.L_x_120:
[----:B------:R-:W-:Y:S05]  /*6ac0*/  BSYNC B0 ;  /* 0x0000000000007941 */ /* 0x000fea0003800000 */
.L_x_119:
[----:B------:R-:W-:Y:S05]  /*6ad0*/  EXIT ;  /* 0x000000000000794d */ /* 0x000fea0003800000 */
.L_x_17:
[----:B-1----:R-:W-:-:S04]  /*6ae0*/  IMAD.U32 R7, RZ, RZ, UR6 ;  /* 0x00000006ff077e24 */ /* 0x002fc8000f8e00ff */
[----:B------:R1:W3:Y:S03]  /*6af0*/  SYNCS.PHASECHK.TRANS64.TRYWAIT P0, [R7+URZ], R6 ;  /* 0x00000006070075a7 */ /* 0x0002e6000800017f */
[----:B---3--:R-:W-:Y:S05]  /*6b00*/  @!P0 NANOSLEEP.SYNCS 0x989680 ;  /* 0x009896800000895d */ /* 0x008fea0003900000 */
[----:B------:R-:W3:Y:S02]  /*6b10*/  @!P0 SYNCS.PHASECHK.TRANS64 P0, [R7+URZ], R6 ;  /* 0x00000006070085a7 */ /* 0x000ee4000800007f */
[----:B---3--:R-:W-:Y:S05]  /*6b20*/  @!P0 BRA `(.L_x_17) ;  /* 0xfffffffc00ec8947 */ /* 0x008fea000383ffff */
[----:B------:R-:W-:Y:S05]  /*6b30*/  BRA `(.L_x_16) ;  /* 0xffffffa800147947 */ /* 0x000fea000383ffff */
.L_x_23:
[----:B-1----:R-:W-:-:S04]  /*6b40*/  IMAD.U32 R8, RZ, RZ, UR12 ;  /* 0x0000000cff087e24 */ /* 0x002fc8000f8e00ff */
[----:B------:R1:W3:Y:S03]  /*6b50*/  SYNCS.PHASECHK.TRANS64.TRYWAIT P0, [R8+URZ], R7 ;  /* 0x00000007080075a7 */ /* 0x0002e6000800017f */
[----:B---3--:R-:W-:Y:S05]  /*6b60*/  @!P0 NANOSLEEP.SYNCS 0x989680 ;  /* 0x009896800000895d */ /* 0x008fea0003900000 */
[----:B------:R-:W3:Y:S02]  /*6b70*/  @!P0 SYNCS.PHASECHK.TRANS64 P0, [R8+URZ], R7 ;  /* 0x00000007080085a7 */ /* 0x000ee4000800007f */
[----:B---3--:R-:W-:Y:S05]  /*6b80*/  @!P0 BRA `(.L_x_23) ;  /* 0xfffffffc00ec8947 */ /* 0x008fea000383ffff */
[----:B------:R-:W-:Y:S05]  /*6b90*/  BRA `(.L_x_22) ;  /* 0xffffffac00c87947 */ /* 0x000fea000383ffff */
.L_x_106:
[----:B------:R-:W-:Y:S01]  /*6ba0*/  BSSY B1, `(.L_x_127) ;  /* 0x0000006000017945 */ /* 0x000fe20003800000 */
[----:B------:R-:W-:-:S07]  /*6bb0*/  IMAD.MOV.U32 R2, RZ, RZ, -0x1 ;  /* 0xffffffffff027424 */ /* 0x000fce00078e00ff */
[----:B------:R-:W-:Y:S05]  /*6bc0*/  WARPSYNC.COLLECTIVE R2, `(.L_x_128) ;  /* 0x00000000020c7348 */ /* 0x000fea0003c00000 */
[----:B------:R-:W-:Y:S02]  /*6bd0*/  ELECT P1, UR62, PT ;  /* 0x00000000003e782f */ /* 0x000fe40003820000 */
[----:B------:R-:W-:Y:S01]  /*6be0*/  MOV R2, UR62 ;  /* 0x0000003e00027c02 */ /* 0x000fe20008000f00 */
[----:B------:R-:W-:Y:S10]  /*6bf0*/  ENDCOLLECTIVE ;  /* 0x000000000000791b */ /* 0x000ff40003800000 */
.L_x_128:
[----:B------:R-:W-:Y:S05]  /*6c00*/  BSYNC B1 ;  /* 0x0000000000017941 */ /* 0x000fea0003800000 */
.L_x_127:
[----:B------:R-:W-:Y:S05]  /*6c10*/  BRA `(.L_x_129) ;  /* 0xfffffff000187947 */ /* 0x000fea000383ffff */
.L_x_109:
[----:B-1----:R1:W2:Y:S02]  /*6c20*/  SYNCS.PHASECHK.TRANS64.TRYWAIT P1, [R18+URZ+0x28], R7 ;  /* 0x00002807120075a7 */ /* 0x0022a4000802017f */
[----:B--2---:R-:W-:Y:S05]  /*6c30*/  @!P1 NANOSLEEP.SYNCS 0x989680 ;  /* 0x009896800000995d */ /* 0x004fea0003900000 */
[----:B------:R-:W2:Y:S02]  /*6c40*/  @!P1 SYNCS.PHASECHK.TRANS64 P1, [R18+URZ+0x28], R7 ;  /* 0x00002807120095a7 */ /* 0x000ea4000802007f */
[----:B--2---:R-:W-:Y:S05]  /*6c50*/  @!P1 BRA `(.L_x_109) ;  /* 0xfffffffc00f09947 */ /* 0x004fea000383ffff */
[----:B------:R-:W-:Y:S05]  /*6c60*/  BRA `(.L_x_130) ;  /* 0xfffffff0004c7947 */ /* 0x000fea000383ffff */
.L_x_118:
[----:B------:R-:W-:Y:S01]  /*6c70*/  BSSY B0, `(.L_x_131) ;  /* 0x0000006000007945 */ /* 0x000fe20003800000 */
[----:B------:R-:W-:-:S07]  /*6c80*/  IMAD.MOV.U32 R2, RZ, RZ, -0x1 ;  /* 0xffffffffff027424 */ /* 0x000fce00078e00ff */
[----:B------:R-:W-:Y:S05]  /*6c90*/  WARPSYNC.COLLECTIVE R2, `(.L_x_132) ;  /* 0x00000000020c7348 */ /* 0x000fea0003c00000 */
[----:B------:R-:W-:Y:S02]  /*6ca0*/  ELECT P1, UR62, PT ;  /* 0x00000000003e782f */ /* 0x000fe40003820000 */
[----:B------:R-:W-:Y:S01]  /*6cb0*/  MOV R2, UR62 ;  /* 0x0000003e00027c02 */ /* 0x000fe20008000f00 */
[----:B------:R-:W-:Y:S10]  /*6cc0*/  ENDCOLLECTIVE ;  /* 0x000000000000791b */ /* 0x000ff40003800000 */
.L_x_132:
[----:B------:R-:W-:Y:S05]  /*6cd0*/  BSYNC B0 ;  /* 0x0000000000007941 */ /* 0x000fea0003800000 */
.L_x_131:
[----:B------:R-:W-:Y:S01]  /*6ce0*/  PLOP3.LUT P0, PT, P1, PT, PT, 0x80, 0x0 ;  /* 0x000000000000781c */ /* 0x000fe20000f0f070 */
[----:B------:R-:W-:-:S12]  /*6cf0*/  BRA `(.L_x_133) ;  /* 0xfffffff800a07947 */ /* 0x000fd8000383ffff */
.L_x_122:
[----:B0-----:R0:W1:Y:S02]  /*6d00*/  SYNCS.PHASECHK.TRANS64.TRYWAIT P0, [R5+URZ], R2 ;  /* 0x00000002050075a7 */ /* 0x001064000800017f */
[----:B-1----:R-:W-:Y:S05]  /*6d10*/  @!P0 NANOSLEEP.SYNCS 0x989680 ;  /* 0x009896800000895d */ /* 0x002fea0003900000 */
[----:B------:R-:W1:Y:S02]  /*6d20*/  @!P0 SYNCS.PHASECHK.TRANS64 P0, [R5+URZ], R2 ;  /* 0x00000002050085a7 */ /* 0x000e64000800007f */
[----:B-1----:R-:W-:Y:S05]  /*6d30*/  @!P0 BRA `(.L_x_122) ;  /* 0xfffffffc00f08947 */ /* 0x002fea000383ffff */
[----:B------:R-:W-:Y:S05]  /*6d40*/  BRA `(.L_x_134) ;  /* 0xfffffff800e07947 */ /* 0x000fea000383ffff */
.L_x_123:
[----:B0-----:R0:W1:Y:S02]  /*6d50*/  SYNCS.PHASECHK.TRANS64.TRYWAIT P0, [R7+URZ], R4 ;  /* 0x00000004070075a7 */ /* 0x001064000800017f */
[----:B-1----:R-:W-:Y:S05]  /*6d60*/  @!P0 NANOSLEEP.SYNCS 0x989680 ;  /* 0x009896800000895d */ /* 0x002fea0003900000 */
[----:B------:R-:W1:Y:S02]  /*6d70*/  @!P0 SYNCS.PHASECHK.TRANS64 P0, [R7+URZ], R4 ;  /* 0x00000004070085a7 */ /* 0x000e64000800007f */
[----:B-1----:R-:W-:Y:S05]  /*6d80*/  @!P0 BRA `(.L_x_123) ;  /* 0xfffffffc00f08947 */ /* 0x002fea000383ffff */
[----:B------:R-:W-:Y:S05]  /*6d90*/  BRA `(.L_x_135) ;  /* 0xfffffff800f07947 */ /* 0x000fea000383ffff */
.L_x_124:
[----:B0-----:R0:W1:Y:S02]  /*6da0*/  SYNCS.PHASECHK.TRANS64.TRYWAIT P0, [R8+URZ], R5 ;  /* 0x00000005080075a7 */ /* 0x001064000800017f */
[----:B-1----:R-:W-:Y:S05]  /*6db0*/  @!P0 NANOSLEEP.SYNCS 0x989680 ;  /* 0x009896800000895d */ /* 0x002fea0003900000 */
[----:B------:R-:W1:Y:S02]  /*6dc0*/  @!P0 SYNCS.PHASECHK.TRANS64 P0, [R8+URZ], R5 ;  /* 0x00000005080085a7 */ /* 0x000e64000800007f */
[----:B-1----:R-:W-:Y:S05]  /*6dd0*/  @!P0 BRA `(.L_x_124) ;  /* 0xfffffffc00f08947 */ /* 0x002fea000383ffff */
[----:B------:R-:W-:Y:S05]  /*6de0*/  BRA `(.L_x_136) ;  /* 0xfffffffc00007947 */ /* 0x000fea000383ffff */
.L_x_125:
[----:B-1----:R1:W2:Y:S02]  /*6df0*/  SYNCS.PHASECHK.TRANS64.TRYWAIT P0, [R11+URZ], R6 ;  /* 0x000000060b0075a7 */ /* 0x0022a4000800017f */
[----:B--2---:R-:W-:Y:S05]  /*6e00*/  @!P0 NANOSLEEP.SYNCS 0x989680 ;  /* 0x009896800000895d */ /* 0x004fea0003900000 */
[----:B------:R-:W2:Y:S02]  /*6e10*/  @!P0 SYNCS.PHASECHK.TRANS64 P0, [R11+URZ], R6 ;  /* 0x000000060b0085a7 */ /* 0x000ea4000800007f */
[----:B--2---:R-:W-:Y:S05]  /*6e20*/  @!P0 BRA `(.L_x_125) ;  /* 0xfffffffc00f08947 */ /* 0x004fea000383ffff */
[----:B------:R-:W-:Y:S05]  /*6e30*/  BRA `(.L_x_137) ;  /* 0xfffffffc00087947 */ /* 0x000fea000383ffff */
.L_x_138:
[----:B------:R-:W-:-:S00]  /*6e40*/  BRA `(.L_x_138) ;  /* 0xfffffffc00fc7947 */ /* 0x000fc0000383ffff */
[----:B------:R-:W-:-:S00]  /*6e50*/  NOP ;  /* 0x0000000000007918 */ /* 0x000fc00000000000 */
        /* <DEDUP_REMOVED lines=10> */
.L_x_139:


//--------------------- .nv.shared._ZN7cutlass13device_kernelINS_4gemm6kernel13GemmUniversalIN4cute5tupleIJiiiiEEENS1_10collective13CollectiveMmaINS1_37MainloopSm90TmaGmmaWarpSpecializedFP8ILi5ENS5_IJNS4_1CILi1EEESB_SB_EEENS1_35KernelTmaWarpSpecializedCooperativeEEENS5_IJNSA_ILi128EEENSA_ILi64EEESF_EEENS_12float_e5m2_tENS5_IJlSB_lEEESI_SJ_NS4_8TiledMMAINS4_8MMA_AtomIJNS4_4SM904GMMA30MMA_64x64x32_F32E5M2E5M2_SS_TNILNSN_7ScaleInE1ELSP_1EEEEEENS4_6LayoutINS5_IJNSA_ILi2EEESB_SB_EEENS5_IJSB_NSA_ILi0EEESV_EEEEENS5_IJNS4_10UnderscoreESY_SY_EEEEENS4_13SM90_TMA_LOADENS4_14ComposedLayoutINS4_7SwizzleILi3ELi4ELi3EEENS4_18smem_ptr_flag_bitsILi8EEENSS_INS5_IJNSA_ILi8EEESF_EEENS5_IJSF_SB_EEEEEEEvNS4_8identityES11_S1B_vS1C_EENS_8epilogue10collective6detail29Sm90TmaWarpSpecializedAdapterINS1F_15DefaultEpilogueISI_SJ_SJ_NS1E_6thread17LinearCombinationISI_Li1EffLNS1J_9ScaleType4KindE0ELNS_15FloatRoundStyleE2ESI_EENS1_15EpilogueDefaultEEEEEvvEEEEvNT_6ParamsE --------------------------
	.section	.nv.shared._ZN7cutlass13device_kernelINS_4gemm6kernel13GemmUniversalIN4cute5tupleIJiiiiEEENS1_10collective13CollectiveMmaINS1_37MainloopSm90TmaGmmaWarpSpecializedFP8ILi5ENS5_IJNS4_1CILi1EEESB_SB_EEENS1_35KernelTmaWarpSpecializedCooperativeEEENS5_IJNSA_ILi128EEENSA_ILi64EEESF_EEENS_12float_e5m2_tENS5_IJlSB_lEEESI_SJ_NS4_8TiledMMAINS4_8MMA_AtomIJNS4_4SM904GMMA30MMA_64x64x32_F32E5M2E5M2_SS_TNILNSN_7ScaleInE1ELSP_1EEEEEENS4_6LayoutINS5_IJNSA_ILi2EEESB_SB_EEENS5_IJSB_NSA_ILi0EEESV_EEEEENS5_IJNS4_10UnderscoreESY_SY_EEEEENS4_13SM90_TMA_LOADENS4_14ComposedLayoutINS4_7SwizzleILi3ELi4ELi3EEENS4_18smem_ptr_flag_bitsILi8EEENSS_INS5_IJNSA_ILi8EEESF_EEENS5_IJSF_SB_EEEEEEEvNS4_8identityES11_S1B_vS1C_EENS_8epilogue10collective6detail29Sm90TmaWarpSpecializedAdapterINS1F_15DefaultEpilogueISI_SJ_SJ_NS1E_6thread17LinearCombinationISI_Li1EffLNS1J_9ScaleType4KindE0ELNS_15FloatRoundStyleE2ESI_EENS1_15EpilogueDefaultEEEEEvvEEEEvNT_6ParamsE,"aw",@nobits
	.sectionflags	@""
	.align	16
	.zero		1024


//--------------------- .nv.shared.reserved.0     --------------------------
	.section	.nv.shared.reserved.0,"aw",@nobits
	.weak		__nv_reservedSMEM_offset_0_alias
	.size		__nv_reservedSMEM_offset_0_alias, 0, 0
	.other		__nv_reservedSMEM_offset_0_alias,@"STO_CUDA_RESERVED_SHARED STV_DEFAULT"
__nv_reservedSMEM_offset_0_alias:
	.zero		0


//--------------------- .nv.global                --------------------------
	.section	.nv.global,"aw",@nobits
.nv.global:
	.type		_ZN39_INTERNAL_204c89f4_4_k_cu_40cf7fb1_48154cute1_E,@object
	.size		_ZN39_INTERNAL_204c89f4_4_k_cu_40cf7fb1_48154cute1_E,(_ZN39_INTERNAL_204c89f4_4_k_cu_40cf7fb1_48154cuda3std3__45__cpo6cbeginE - _ZN39_INTERNAL_204c89f4_4_k_cu_40cf7fb1_48154cute1_E)
_ZN39_INTERNAL_204c89f4_4_k_cu_40cf7fb1_48154cute1_E:
	.zero		1
	.type		_ZN39_INTERNAL_204c89f4_4_k_cu_40cf7fb1_48154cuda3std3__45__cpo6cbeginE,@object
	.size		_ZN39_INTERNAL_204c89f4_4_k_cu_40cf7fb1_48154cuda3std3__45__cpo6cbeginE,(_ZN39_INTERNAL_204c89f4_4_k_cu_40cf7fb1_48154cuda3std3__48in_placeE - _ZN39_INTERNAL_204c89f4_4_k_cu_40cf7fb1_48154cuda3std3__45__cpo6cbeginE)
_ZN39_INTERNAL_204c89f4_4_k_cu_40cf7fb1_48154cuda3std3__45__cpo6cbeginE:
	.zero		1
	.type		_ZN39_INTERNAL_204c89f4_4_k_cu_40cf7fb1_48154cuda3std3__48in_placeE,@object
	.size		_ZN39_INTERNAL_204c89f4_4_k_cu_40cf7fb1_48154cuda3std3__48in_placeE,(_ZN39_INTERNAL_204c89f4_4_k_cu_40cf7fb1_48154cuda3std6ranges3__45__cpo9iter_moveE - _ZN39_INTERNAL_204c89f4_4_k_cu_40cf7fb1_48154cuda3std3__48in_placeE)
_ZN39_INTERNAL_204c89f4_4_k_cu_40cf7fb1_48154cuda3std3__48in_placeE:
	.zero		1
	.type		_ZN39_INTERNAL_204c89f4_4_k_cu_40cf7fb1_48154cuda3std6ranges3__45__cpo9iter_moveE,@object
	.size		_ZN39_INTERNAL_204c89f4_4_k_cu_40cf7fb1_48154cuda3std6ranges3__45__cpo9iter_moveE,(_ZN39_INTERNAL_204c89f4_4_k_cu_40cf7fb1_48154cuda3std3__45__cpo5beginE - _ZN39_INTERNAL_204c89f4_4_k_cu_40cf7fb1_48154cuda3std6ranges3__45__cpo9iter_moveE)
_ZN39_INTERNAL_204c89f4_4_k_cu_40cf7fb1_48154cuda3std6ranges3__45__cpo9iter_moveE:
	.zero		1
	.type		_ZN39_INTERNAL_204c89f4_4_k_cu_40cf7fb1_48154cuda3std3__45__cpo5beginE,@object
	.size		_ZN39_INTERNAL_204c89f4_4_k_cu_40cf7fb1_48154cuda3std3__45__cpo5beginE,(_ZN39_INTERNAL_204c89f4_4_k_cu_40cf7fb1_48154cuda3std3__441_GLOBAL__N__204c89f4_4_k_cu_40cf7fb1_48156ignoreE - _ZN39_INTERNAL_204c89f4_4_k_cu_40cf7fb1_48154cuda3std3__45__cpo5beginE)
_ZN39_INTERNAL_204c89f4_4_k_cu_40cf7fb1_48154cuda3std3__45__cpo5beginE:
	.zero		1
	.type		_ZN39_INTERNAL_204c89f4_4_k_cu_40cf7fb1_48154cuda3std3__441_GLOBAL__N__204c89f4_4_k_cu_40cf7fb1_48156ignoreE,@object
	.size		_ZN39_INTERNAL_204c89f4_4_k_cu_40cf7fb1_48154cuda3std3__441_GLOBAL__N__204c89f4_4_k_cu_40cf7fb1_48156ignoreE,(_ZN39_INTERNAL_204c89f4_4_k_cu_40cf7fb1_48154cute7productE - _ZN39_INTERNAL_204c89f4_4_k_cu_40cf7fb1_48154cuda3std3__441_GLOBAL__N__204c89f4_4_k_cu_40cf7fb1_48156ignoreE)
_ZN39_INTERNAL_204c89f4_4_k_cu_40cf7fb1_48154cuda3std3__441_GLOBAL__N__204c89f4_4_k_cu_40cf7fb1_48156ignoreE:
	.zero		1
	.type		_ZN39_INTERNAL_204c89f4_4_k_cu_40cf7fb1_48154cute7productE,@object
	.size		_ZN39_INTERNAL_204c89f4_4_k_cu_40cf7fb1_48154cute7productE,(_ZN39_INTERNAL_204c89f4_4_k_cu_40cf7fb1_48154cuda3std3__45__cpo3endE - _ZN39_INTERNAL_204c89f4_4_k_cu_40cf7fb1_48154cute7productE)
_ZN39_INTERNAL_204c89f4_4_k_cu_40cf7fb1_48154cute7productE:
	.zero		1
	.type		_ZN39_INTERNAL_204c89f4_4_k_cu_40cf7fb1_48154cuda3std3__45__cpo3endE,@object
	.size		_ZN39_INTERNAL_204c89f4_4_k_cu_40cf7fb1_48154cuda3std3__45__cpo3endE,(_ZN39_INTERNAL_204c89f4_4_k_cu_40cf7fb1_48154cuda3std3__419piecewise_constructE - _ZN39_INTERNAL_204c89f4_4_k_cu_40cf7fb1_48154cuda3std3__45__cpo3endE)
_ZN39_INTERNAL_204c89f4_4_k_cu_40cf7fb1_48154cuda3std3__45__cpo3endE:
	.zero		1
	.type		_ZN39_INTERNAL_204c89f4_4_k_cu_40cf7fb1_48154cuda3std3__419piecewise_constructE,@object
	.size		_ZN39_INTERNAL_204c89f4_4_k_cu_40cf7fb1_48154cuda3std3__419piecewise_constructE,(_ZN39_INTERNAL_204c89f4_4_k_cu_40cf7fb1_48154cuda3std3__45__cpo4cendE - _ZN39_INTERNAL_204c89f4_4_k_cu_40cf7fb1_48154cuda3std3__419piecewise_constructE)
_ZN39_INTERNAL_204c89f4_4_k_cu_40cf7fb1_48154cuda3std3__419piecewise_constructE:
	.zero		1
	.type		_ZN39_INTERNAL_204c89f4_4_k_cu_40cf7fb1_48154cuda3std3__45__cpo4cendE,@object
	.size		_ZN39_INTERNAL_204c89f4_4_k_cu_40cf7fb1_48154cuda3std3__45__cpo4cendE,(_ZN39_INTERNAL_204c89f4_4_k_cu_40cf7fb1_48154cuda3std6ranges3__45__cpo4swapE - _ZN39_INTERNAL_204c89f4_4_k_cu_40cf7fb1_48154cuda3std3__45__cpo4cendE)
_ZN39_INTERNAL_204c89f4_4_k_cu_40cf7fb1_48154cuda3std3__45__cpo4cendE:
	.zero		1
	.type		_ZN39_INTERNAL_204c89f4_4_k_cu_40cf7fb1_48154cuda3std6ranges3__45__cpo4swapE,@object
	.size		_ZN39_INTERNAL_204c89f4_4_k_cu_40cf7fb1_48154cuda3std6ranges3__45__cpo4swapE,(.L_7 - _ZN39_INTERNAL_204c89f4_4_k_cu_40cf7fb1_48154cuda3std6ranges3__45__cpo4swapE)
_ZN39_INTERNAL_204c89f4_4_k_cu_40cf7fb1_48154cuda3std6ranges3__45__cpo4swapE:
	.zero		1
.L_7:


//--------------------- .nv.constant0._ZN7cutlass13device_kernelINS_4gemm6kernel13GemmUniversalIN4cute5tupleIJiiiiEEENS1_10collective13CollectiveMmaINS1_37MainloopSm90TmaGmmaWarpSpecializedFP8ILi5ENS5_IJNS4_1CILi1EEESB_SB_EEENS1_35KernelTmaWarpSpecializedCooperativeEEENS5_IJNSA_ILi128EEENSA_ILi64EEESF_EEENS_12float_e5m2_tENS5_IJlSB_lEEESI_SJ_NS4_8TiledMMAINS4_8MMA_AtomIJNS4_4SM904GMMA30MMA_64x64x32_F32E5M2E5M2_SS_TNILNSN_7ScaleInE1ELSP_1EEEEEENS4_6LayoutINS5_IJNSA_ILi2EEESB_SB_EEENS5_IJSB_NSA_ILi0EEESV_EEEEENS5_IJNS4_10UnderscoreESY_SY_EEEEENS4_13SM90_TMA_LOADENS4_14ComposedLayoutINS4_7SwizzleILi3ELi4ELi3EEENS4_18smem_ptr_flag_bitsILi8EEENSS_INS5_IJNSA_ILi8EEESF_EEENS5_IJSF_SB_EEEEEEEvNS4_8identityES11_S1B_vS1C_EENS_8epilogue10collective6detail29Sm90TmaWarpSpecializedAdapterINS1F_15DefaultEpilogueISI_SJ_SJ_NS1E_6thread17LinearCombinationISI_Li1EffLNS1J_9ScaleType4KindE0ELNS_15FloatRoundStyleE2ESI_EENS1_15EpilogueDefaultEEEEEvvEEEEvNT_6ParamsE --------------------------
	.section	.nv.constant0._ZN7cutlass13device_kernelINS_4gemm6kernel13GemmUniversalIN4cute5tupleIJiiiiEEENS1_10collective13CollectiveMmaINS1_37MainloopSm90TmaGmmaWarpSpecializedFP8ILi5ENS5_IJNS4_1CILi1EEESB_SB_EEENS1_35KernelTmaWarpSpecializedCooperativeEEENS5_IJNSA_ILi128EEENSA_ILi64EEESF_EEENS_12float_e5m2_tENS5_IJlSB_lEEESI_SJ_NS4_8TiledMMAINS4_8MMA_AtomIJNS4_4SM904GMMA30MMA_64x64x32_F32E5M2E5M2_SS_TNILNSN_7ScaleInE1ELSP_1EEEEEENS4_6LayoutINS5_IJNSA_ILi2EEESB_SB_EEENS5_IJSB_NSA_ILi0EEESV_EEEEENS5_IJNS4_10UnderscoreESY_SY_EEEEENS4_13SM90_TMA_LOADENS4_14ComposedLayoutINS4_7SwizzleILi3ELi4ELi3EEENS4_18smem_ptr_flag_bitsILi8EEENSS_INS5_IJNSA_ILi8EEESF_EEENS5_IJSF_SB_EEEEEEEvNS4_8identityES11_S1B_vS1C_EENS_8epilogue10collective6detail29Sm90TmaWarpSpecializedAdapterINS1F_15DefaultEpilogueISI_SJ_SJ_NS1E_6thread17LinearCombinationISI_Li1EffLNS1J_9ScaleType4KindE0ELNS_15FloatRoundStyleE2ESI_EENS1_15EpilogueDefaultEEEEEvvEEEEvNT_6ParamsE,"a",@progbits
	.sectionflags	@""
	.align	4
.nv.constant0._ZN7cutlass13device_kernelINS_4gemm6kernel13GemmUniversalIN4cute5tupleIJiiiiEEENS1_10collective13CollectiveMmaINS1_37MainloopSm90TmaGmmaWarpSpecializedFP8ILi5ENS5_IJNS4_1CILi1EEESB_SB_EEENS1_35KernelTmaWarpSpecializedCooperativeEEENS5_IJNSA_ILi128EEENSA_ILi64EEESF_EEENS_12float_e5m2_tENS5_IJlSB_lEEESI_SJ_NS4_8TiledMMAINS4_8MMA_AtomIJNS4_4SM904GMMA30MMA_64x64x32_F32E5M2E5M2_SS_TNILNSN_7ScaleInE1ELSP_1EEEEEENS4_6LayoutINS5_IJNSA_ILi2EEESB_SB_EEENS5_IJSB_NSA_ILi0EEESV_EEEEENS5_IJNS4_10UnderscoreESY_SY_EEEEENS4_13SM90_TMA_LOADENS4_14ComposedLayoutINS4_7SwizzleILi3ELi4ELi3EEENS4_18smem_ptr_flag_bitsILi8EEENSS_INS5_IJNSA_ILi8EEESF_EEENS5_IJSF_SB_EEEEEEEvNS4_8identityES11_S1B_vS1C_EENS_8epilogue10collective6detail29Sm90TmaWarpSpecializedAdapterINS1F_15DefaultEpilogueISI_SJ_SJ_NS1E_6thread17LinearCombinationISI_Li1EffLNS1J_9ScaleType4KindE0ELNS_15FloatRoundStyleE2ESI_EENS1_15EpilogueDefaultEEEEEvvEEEEvNT_6ParamsE:
	.zero		1664


//--------------------- SYMBOLS --------------------------

	.type		.nv.reservedSmem.offset0,@object
	.size		.nv.reservedSmem.offset0,0x4
